//
// Generated by NVIDIA NVVM Compiler
//
// Compiler Build ID: CL-36424714
// Cuda compilation tools, release 13.0, V13.0.88
// Based on NVVM 20.0.0
//

.version 9.0
.target sm_100
.address_size 64

	// .globl	_Z42transpose_and_cast_uint8_t_to_padded_floatPhPfiii
.const .align 4 .b8 cachedTimeShiftsPerDM[16384];
.extern .shared .align 16 .b8 sharedMemory[];

.visible .entry _Z42transpose_and_cast_uint8_t_to_padded_floatPhPfiii(
	.param .u64 .ptr .align 1 _Z42transpose_and_cast_uint8_t_to_padded_floatPhPfiii_param_0,
	.param .u64 .ptr .align 1 _Z42transpose_and_cast_uint8_t_to_padded_floatPhPfiii_param_1,
	.param .u32 _Z42transpose_and_cast_uint8_t_to_padded_floatPhPfiii_param_2,
	.param .u32 _Z42transpose_and_cast_uint8_t_to_padded_floatPhPfiii_param_3,
	.param .u32 _Z42transpose_and_cast_uint8_t_to_padded_floatPhPfiii_param_4
)
{
	.reg .pred 	%p<4>;
	.reg .b16 	%rs<2>;
	.reg .b32 	%r<16>;
	.reg .b32 	%f<2>;
	.reg .b64 	%rd<9>;

	ld.param.u64 	%rd1, [_Z42transpose_and_cast_uint8_t_to_padded_floatPhPfiii_param_0];
	ld.param.u64 	%rd2, [_Z42transpose_and_cast_uint8_t_to_padded_floatPhPfiii_param_1];
	ld.param.u32 	%r5, [_Z42transpose_and_cast_uint8_t_to_padded_floatPhPfiii_param_2];
	ld.param.u32 	%r6, [_Z42transpose_and_cast_uint8_t_to_padded_floatPhPfiii_param_3];
	ld.param.u32 	%r4, [_Z42transpose_and_cast_uint8_t_to_padded_floatPhPfiii_param_4];
	mov.u32 	%r7, %ctaid.x;
	mov.u32 	%r8, %ntid.x;
	mov.u32 	%r9, %tid.x;
	mad.lo.s32 	%r1, %r7, %r8, %r9;
	mov.u32 	%r10, %ctaid.y;
	mov.u32 	%r11, %ntid.y;
	mov.u32 	%r12, %tid.y;
	mad.lo.s32 	%r13, %r10, %r11, %r12;
	setp.ge.s32 	%p1, %r1, %r6;
	setp.ge.s32 	%p2, %r13, %r5;
	or.pred  	%p3, %p1, %p2;
	@%p3 bra 	$L__BB0_2;
	cvta.to.global.u64 	%rd3, %rd1;
	cvta.to.global.u64 	%rd4, %rd2;
	mad.lo.s32 	%r14, %r5, %r1, %r13;
	cvt.s64.s32 	%rd5, %r14;
	add.s64 	%rd6, %rd3, %rd5;
	ld.global.u8 	%rs1, [%rd6];
	cvt.rn.f32.u16 	%f1, %rs1;
	mad.lo.s32 	%r15, %r4, %r13, %r1;
	mul.wide.s32 	%rd7, %r15, 4;
	add.s64 	%rd8, %rd4, %rd7;
	st.global.f32 	[%rd8], %f1;
$L__BB0_2:
	ret;

}
	// .globl	_Z20rotate_spectrum_smemP6float2S0_lflff
.visible .entry _Z20rotate_spectrum_smemP6float2S0_lflff(
	.param .u64 .ptr .align 1 _Z20rotate_spectrum_smemP6float2S0_lflff_param_0,
	.param .u64 .ptr .align 1 _Z20rotate_spectrum_smemP6float2S0_lflff_param_1,
	.param .u64 _Z20rotate_spectrum_smemP6float2S0_lflff_param_2,
	.param .f32 _Z20rotate_spectrum_smemP6float2S0_lflff_param_3,
	.param .u64 _Z20rotate_spectrum_smemP6float2S0_lflff_param_4,
	.param .f32 _Z20rotate_spectrum_smemP6float2S0_lflff_param_5,
	.param .f32 _Z20rotate_spectrum_smemP6float2S0_lflff_param_6
)
{
	.reg .pred 	%p<9>;
	.reg .b32 	%r<27>;
	.reg .b32 	%f<144>;
	.reg .b64 	%rd<55>;
	.reg .b64 	%fd<5>;

	ld.param.u64 	%rd6, [_Z20rotate_spectrum_smemP6float2S0_lflff_param_0];
	ld.param.u64 	%rd7, [_Z20rotate_spectrum_smemP6float2S0_lflff_param_1];
	ld.param.u64 	%rd8, [_Z20rotate_spectrum_smemP6float2S0_lflff_param_2];
	ld.param.f32 	%f3, [_Z20rotate_spectrum_smemP6float2S0_lflff_param_3];
	ld.param.u64 	%rd9, [_Z20rotate_spectrum_smemP6float2S0_lflff_param_4];
	ld.param.f32 	%f4, [_Z20rotate_spectrum_smemP6float2S0_lflff_param_5];
	ld.param.f32 	%f5, [_Z20rotate_spectrum_smemP6float2S0_lflff_param_6];
	mov.u32 	%r11, %ctaid.x;
	mov.u32 	%r12, %ntid.x;
	mov.u32 	%r1, %tid.x;
	mad.lo.s32 	%r13, %r11, %r12, %r1;
	mov.u32 	%r14, %ctaid.y;
	shl.b32 	%r15, %r14, 4;
	cvt.s64.s32 	%rd1, %r13;
	setp.gt.s64 	%p2, %rd8, %rd1;
	cvt.u64.u32 	%rd2, %r15;
	setp.gt.s64 	%p3, %rd9, %rd2;
	and.pred  	%p1, %p2, %p3;
	shl.b32 	%r16, %r1, 3;
	mov.u32 	%r17, sharedMemory;
	add.s32 	%r3, %r17, %r16;
	not.pred 	%p4, %p1;
	@%p4 bra 	$L__BB1_2;
	cvta.to.global.u64 	%rd11, %rd6;
	mad.lo.s64 	%rd12, %rd8, %rd2, %rd1;
	shl.b64 	%rd13, %rd12, 3;
	add.s64 	%rd14, %rd11, %rd13;
	ld.global.v2.f32 	{%f6, %f7}, [%rd14];
	st.shared.v2.f32 	[%r3], {%f6, %f7};
	shl.b64 	%rd15, %rd8, 3;
	add.s64 	%rd16, %rd14, %rd15;
	ld.global.v2.f32 	{%f8, %f9}, [%rd16];
	st.shared.v2.f32 	[%r3+1024], {%f8, %f9};
	add.s64 	%rd17, %rd16, %rd15;
	ld.global.v2.f32 	{%f10, %f11}, [%rd17];
	st.shared.v2.f32 	[%r3+2048], {%f10, %f11};
	add.s64 	%rd18, %rd17, %rd15;
	ld.global.v2.f32 	{%f12, %f13}, [%rd18];
	st.shared.v2.f32 	[%r3+3072], {%f12, %f13};
	add.s64 	%rd19, %rd18, %rd15;
	ld.global.v2.f32 	{%f14, %f15}, [%rd19];
	st.shared.v2.f32 	[%r3+4096], {%f14, %f15};
	add.s64 	%rd20, %rd19, %rd15;
	ld.global.v2.f32 	{%f16, %f17}, [%rd20];
	st.shared.v2.f32 	[%r3+5120], {%f16, %f17};
	add.s64 	%rd21, %rd20, %rd15;
	ld.global.v2.f32 	{%f18, %f19}, [%rd21];
	st.shared.v2.f32 	[%r3+6144], {%f18, %f19};
	add.s64 	%rd22, %rd21, %rd15;
	ld.global.v2.f32 	{%f20, %f21}, [%rd22];
	st.shared.v2.f32 	[%r3+7168], {%f20, %f21};
	add.s64 	%rd23, %rd22, %rd15;
	ld.global.v2.f32 	{%f22, %f23}, [%rd23];
	st.shared.v2.f32 	[%r3+8192], {%f22, %f23};
	add.s64 	%rd24, %rd23, %rd15;
	ld.global.v2.f32 	{%f24, %f25}, [%rd24];
	st.shared.v2.f32 	[%r3+9216], {%f24, %f25};
	add.s64 	%rd25, %rd24, %rd15;
	ld.global.v2.f32 	{%f26, %f27}, [%rd25];
	st.shared.v2.f32 	[%r3+10240], {%f26, %f27};
	add.s64 	%rd26, %rd25, %rd15;
	ld.global.v2.f32 	{%f28, %f29}, [%rd26];
	st.shared.v2.f32 	[%r3+11264], {%f28, %f29};
	add.s64 	%rd27, %rd26, %rd15;
	ld.global.v2.f32 	{%f30, %f31}, [%rd27];
	st.shared.v2.f32 	[%r3+12288], {%f30, %f31};
	add.s64 	%rd28, %rd27, %rd15;
	ld.global.v2.f32 	{%f32, %f33}, [%rd28];
	st.shared.v2.f32 	[%r3+13312], {%f32, %f33};
	add.s64 	%rd29, %rd28, %rd15;
	ld.global.v2.f32 	{%f34, %f35}, [%rd29];
	st.shared.v2.f32 	[%r3+14336], {%f34, %f35};
	add.s64 	%rd30, %rd29, %rd15;
	ld.global.v2.f32 	{%f36, %f37}, [%rd30];
	st.shared.v2.f32 	[%r3+15360], {%f36, %f37};
$L__BB1_2:
	cvt.u32.u64 	%r19, %rd1;
	add.s32 	%r4, %r3, 16384;
	mov.f32 	%f38, 0f00000000;
	st.shared.v2.f32 	[%r3+16384], {%f38, %f38};
	st.shared.v2.f32 	[%r3+17408], {%f38, %f38};
	st.shared.v2.f32 	[%r3+18432], {%f38, %f38};
	st.shared.v2.f32 	[%r3+19456], {%f38, %f38};
	st.shared.v2.f32 	[%r3+20480], {%f38, %f38};
	st.shared.v2.f32 	[%r3+21504], {%f38, %f38};
	st.shared.v2.f32 	[%r3+22528], {%f38, %f38};
	st.shared.v2.f32 	[%r3+23552], {%f38, %f38};
	st.shared.v2.f32 	[%r3+24576], {%f38, %f38};
	st.shared.v2.f32 	[%r3+25600], {%f38, %f38};
	st.shared.v2.f32 	[%r3+26624], {%f38, %f38};
	st.shared.v2.f32 	[%r3+27648], {%f38, %f38};
	st.shared.v2.f32 	[%r3+28672], {%f38, %f38};
	st.shared.v2.f32 	[%r3+29696], {%f38, %f38};
	st.shared.v2.f32 	[%r3+30720], {%f38, %f38};
	st.shared.v2.f32 	[%r3+31744], {%f38, %f38};
	bar.sync 	0;
	cvt.f64.f32 	%fd1, %f3;
	mul.f64 	%fd2, %fd1, 0d401921FB54442D18;
	cvt.rn.f64.s32 	%fd3, %r19;
	mul.f64 	%fd4, %fd2, %fd3;
	cvt.rn.f32.f64 	%f1, %fd4;
	mul.wide.u32 	%rd31, %r14, 64;
	mov.u64 	%rd32, cachedTimeShiftsPerDM;
	add.s64 	%rd33, %rd31, %rd32;
	add.s64 	%rd3, %rd33, 8;
	mov.b32 	%r25, 0;
$L__BB1_3:
	cvt.rn.f32.u32 	%f39, %r25;
	fma.rn.f32 	%f2, %f5, %f39, %f4;
	@%p4 bra 	$L__BB1_6;
	shl.b32 	%r23, %r25, 10;
	add.s32 	%r7, %r4, %r23;
	mov.b32 	%r26, 2048;
	mov.u64 	%rd54, %rd3;
$L__BB1_5:
	add.s32 	%r24, %r3, %r26;
	ld.shared.v2.f32 	{%f40, %f41}, [%r24+-2048];
	ld.const.f32 	%f42, [%rd54+-8];
	mul.f32 	%f43, %f42, %f1;
	mul.f32 	%f44, %f2, %f43;
	sin.approx.f32 	%f45, %f44;
	cos.approx.f32 	%f46, %f44;
	mul.f32 	%f47, %f40, %f46;
	mul.f32 	%f48, %f41, %f45;
	sub.f32 	%f49, %f47, %f48;
	add.f32 	%f50, %f40, %f49;
	mul.f32 	%f51, %f41, %f46;
	fma.rn.f32 	%f52, %f40, %f45, %f51;
	add.f32 	%f53, %f52, %f41;
	st.shared.v2.f32 	[%r24+-2048], {%f50, %f53};
	ld.shared.v2.f32 	{%f54, %f55}, [%r7];
	add.f32 	%f56, %f50, %f54;
	add.f32 	%f57, %f53, %f55;
	st.shared.v2.f32 	[%r7], {%f56, %f57};
	ld.shared.v2.f32 	{%f58, %f59}, [%r24+-1024];
	ld.const.f32 	%f60, [%rd54+-4];
	mul.f32 	%f61, %f60, %f1;
	mul.f32 	%f62, %f2, %f61;
	sin.approx.f32 	%f63, %f62;
	cos.approx.f32 	%f64, %f62;
	mul.f32 	%f65, %f58, %f64;
	mul.f32 	%f66, %f59, %f63;
	sub.f32 	%f67, %f65, %f66;
	add.f32 	%f68, %f58, %f67;
	mul.f32 	%f69, %f59, %f64;
	fma.rn.f32 	%f70, %f58, %f63, %f69;
	add.f32 	%f71, %f70, %f59;
	st.shared.v2.f32 	[%r24+-1024], {%f68, %f71};
	ld.shared.v2.f32 	{%f72, %f73}, [%r7];
	add.f32 	%f74, %f68, %f72;
	add.f32 	%f75, %f71, %f73;
	st.shared.v2.f32 	[%r7], {%f74, %f75};
	ld.shared.v2.f32 	{%f76, %f77}, [%r24];
	ld.const.f32 	%f78, [%rd54];
	mul.f32 	%f79, %f78, %f1;
	mul.f32 	%f80, %f2, %f79;
	sin.approx.f32 	%f81, %f80;
	cos.approx.f32 	%f82, %f80;
	mul.f32 	%f83, %f76, %f82;
	mul.f32 	%f84, %f77, %f81;
	sub.f32 	%f85, %f83, %f84;
	add.f32 	%f86, %f76, %f85;
	mul.f32 	%f87, %f77, %f82;
	fma.rn.f32 	%f88, %f76, %f81, %f87;
	add.f32 	%f89, %f88, %f77;
	st.shared.v2.f32 	[%r24], {%f86, %f89};
	ld.shared.v2.f32 	{%f90, %f91}, [%r7];
	add.f32 	%f92, %f86, %f90;
	add.f32 	%f93, %f89, %f91;
	st.shared.v2.f32 	[%r7], {%f92, %f93};
	ld.shared.v2.f32 	{%f94, %f95}, [%r24+1024];
	ld.const.f32 	%f96, [%rd54+4];
	mul.f32 	%f97, %f96, %f1;
	mul.f32 	%f98, %f2, %f97;
	sin.approx.f32 	%f99, %f98;
	cos.approx.f32 	%f100, %f98;
	mul.f32 	%f101, %f94, %f100;
	mul.f32 	%f102, %f95, %f99;
	sub.f32 	%f103, %f101, %f102;
	add.f32 	%f104, %f94, %f103;
	mul.f32 	%f105, %f95, %f100;
	fma.rn.f32 	%f106, %f94, %f99, %f105;
	add.f32 	%f107, %f106, %f95;
	st.shared.v2.f32 	[%r24+1024], {%f104, %f107};
	ld.shared.v2.f32 	{%f108, %f109}, [%r7];
	add.f32 	%f110, %f104, %f108;
	add.f32 	%f111, %f107, %f109;
	st.shared.v2.f32 	[%r7], {%f110, %f111};
	add.s32 	%r26, %r26, 4096;
	add.s64 	%rd54, %rd54, 16;
	setp.ne.s32 	%p6, %r26, 18432;
	@%p6 bra 	$L__BB1_5;
$L__BB1_6:
	add.s32 	%r25, %r25, 1;
	setp.ne.s32 	%p7, %r25, 16;
	@%p7 bra 	$L__BB1_3;
	bar.sync 	0;
	@%p4 bra 	$L__BB1_9;
	ld.shared.v2.f32 	{%f112, %f113}, [%r3+16384];
	mad.lo.s64 	%rd34, %rd8, %rd2, %rd1;
	cvta.to.global.u64 	%rd35, %rd7;
	shl.b64 	%rd36, %rd34, 3;
	add.s64 	%rd37, %rd35, %rd36;
	st.global.v2.f32 	[%rd37], {%f112, %f113};
	ld.shared.v2.f32 	{%f114, %f115}, [%r3+17408];
	shl.b64 	%rd38, %rd8, 3;
	add.s64 	%rd39, %rd37, %rd38;
	st.global.v2.f32 	[%rd39], {%f114, %f115};
	ld.shared.v2.f32 	{%f116, %f117}, [%r3+18432];
	add.s64 	%rd40, %rd39, %rd38;
	st.global.v2.f32 	[%rd40], {%f116, %f117};
	ld.shared.v2.f32 	{%f118, %f119}, [%r3+19456];
	add.s64 	%rd41, %rd40, %rd38;
	st.global.v2.f32 	[%rd41], {%f118, %f119};
	ld.shared.v2.f32 	{%f120, %f121}, [%r3+20480];
	add.s64 	%rd42, %rd41, %rd38;
	st.global.v2.f32 	[%rd42], {%f120, %f121};
	ld.shared.v2.f32 	{%f122, %f123}, [%r3+21504];
	add.s64 	%rd43, %rd42, %rd38;
	st.global.v2.f32 	[%rd43], {%f122, %f123};
	ld.shared.v2.f32 	{%f124, %f125}, [%r3+22528];
	add.s64 	%rd44, %rd43, %rd38;
	st.global.v2.f32 	[%rd44], {%f124, %f125};
	ld.shared.v2.f32 	{%f126, %f127}, [%r3+23552];
	add.s64 	%rd45, %rd44, %rd38;
	st.global.v2.f32 	[%rd45], {%f126, %f127};
	ld.shared.v2.f32 	{%f128, %f129}, [%r3+24576];
	add.s64 	%rd46, %rd45, %rd38;
	st.global.v2.f32 	[%rd46], {%f128, %f129};
	ld.shared.v2.f32 	{%f130, %f131}, [%r3+25600];
	add.s64 	%rd47, %rd46, %rd38;
	st.global.v2.f32 	[%rd47], {%f130, %f131};
	ld.shared.v2.f32 	{%f132, %f133}, [%r3+26624];
	add.s64 	%rd48, %rd47, %rd38;
	st.global.v2.f32 	[%rd48], {%f132, %f133};
	ld.shared.v2.f32 	{%f134, %f135}, [%r3+27648];
	add.s64 	%rd49, %rd48, %rd38;
	st.global.v2.f32 	[%rd49], {%f134, %f135};
	ld.shared.v2.f32 	{%f136, %f137}, [%r3+28672];
	add.s64 	%rd50, %rd49, %rd38;
	st.global.v2.f32 	[%rd50], {%f136, %f137};
	ld.shared.v2.f32 	{%f138, %f139}, [%r3+29696];
	add.s64 	%rd51, %rd50, %rd38;
	st.global.v2.f32 	[%rd51], {%f138, %f139};
	ld.shared.v2.f32 	{%f140, %f141}, [%r3+30720];
	add.s64 	%rd52, %rd51, %rd38;
	st.global.v2.f32 	[%rd52], {%f140, %f141};
	ld.shared.v2.f32 	{%f142, %f143}, [%r3+31744];
	add.s64 	%rd53, %rd52, %rd38;
	st.global.v2.f32 	[%rd53], {%f142, %f143};
$L__BB1_9:
	ret;

}
	// .globl	_Z20reassemble_fragmentsP6float2S0_iliiil
.visible .entry _Z20reassemble_fragmentsP6float2S0_iliiil(
	.param .u64 .ptr .align 1 _Z20reassemble_fragmentsP6float2S0_iliiil_param_0,
	.param .u64 .ptr .align 1 _Z20reassemble_fragmentsP6float2S0_iliiil_param_1,
	.param .u32 _Z20reassemble_fragmentsP6float2S0_iliiil_param_2,
	.param .u64 _Z20reassemble_fragmentsP6float2S0_iliiil_param_3,
	.param .u32 _Z20reassemble_fragmentsP6float2S0_iliiil_param_4,
	.param .u32 _Z20reassemble_fragmentsP6float2S0_iliiil_param_5,
	.param .u32 _Z20reassemble_fragmentsP6float2S0_iliiil_param_6,
	.param .u64 _Z20reassemble_fragmentsP6float2S0_iliiil_param_7
)
{
	.reg .pred 	%p<10>;
	.reg .b32 	%r<28>;
	.reg .b32 	%f<99>;
	.reg .b64 	%rd<50>;

	ld.param.u64 	%rd11, [_Z20reassemble_fragmentsP6float2S0_iliiil_param_0];
	ld.param.u32 	%r13, [_Z20reassemble_fragmentsP6float2S0_iliiil_param_2];
	ld.param.u32 	%r15, [_Z20reassemble_fragmentsP6float2S0_iliiil_param_5];
	ld.param.u32 	%r16, [_Z20reassemble_fragmentsP6float2S0_iliiil_param_6];
	ld.param.u64 	%rd10, [_Z20reassemble_fragmentsP6float2S0_iliiil_param_7];
	cvta.to.global.u64 	%rd1, %rd11;
	mov.u32 	%r17, %ctaid.x;
	mov.u32 	%r18, %ntid.x;
	mov.u32 	%r19, %tid.x;
	mad.lo.s32 	%r1, %r17, %r18, %r19;
	setp.lt.s32 	%p1, %r13, 1;
	mov.f32 	%f97, 0f00000000;
	mov.f32 	%f98, %f97;
	@%p1 bra 	$L__BB2_12;
	cvt.s64.s32 	%rd12, %r16;
	mul.lo.s64 	%rd2, %rd10, %rd12;
	cvt.s64.s32 	%rd3, %r1;
	and.b32  	%r2, %r13, 7;
	setp.lt.u32 	%p2, %r13, 8;
	mov.f32 	%f98, 0f00000000;
	mov.b32 	%r26, 0;
	mov.f32 	%f97, %f98;
	@%p2 bra 	$L__BB2_4;
	and.b32  	%r26, %r13, 2147483640;
	neg.s32 	%r24, %r26;
	shl.b64 	%rd13, %rd3, 3;
	add.s64 	%rd49, %rd1, %rd13;
	shl.b64 	%rd5, %rd2, 6;
	mul.lo.s64 	%rd6, %rd2, 56;
	mov.f32 	%f98, 0f00000000;
$L__BB2_3:
	.pragma "nounroll";
	ld.global.v2.f32 	{%f29, %f30}, [%rd49];
	add.f32 	%f31, %f98, %f29;
	add.f32 	%f32, %f97, %f30;
	shl.b64 	%rd14, %rd2, 3;
	add.s64 	%rd15, %rd49, %rd14;
	ld.global.v2.f32 	{%f33, %f34}, [%rd15];
	add.f32 	%f35, %f31, %f33;
	add.f32 	%f36, %f32, %f34;
	shl.b64 	%rd16, %rd2, 4;
	add.s64 	%rd17, %rd49, %rd16;
	ld.global.v2.f32 	{%f37, %f38}, [%rd17];
	add.f32 	%f39, %f35, %f37;
	add.f32 	%f40, %f36, %f38;
	mad.lo.s64 	%rd18, %rd2, 24, %rd49;
	ld.global.v2.f32 	{%f41, %f42}, [%rd18];
	add.f32 	%f43, %f39, %f41;
	add.f32 	%f44, %f40, %f42;
	shl.b64 	%rd19, %rd2, 5;
	add.s64 	%rd20, %rd49, %rd19;
	ld.global.v2.f32 	{%f45, %f46}, [%rd20];
	add.f32 	%f47, %f43, %f45;
	add.f32 	%f48, %f44, %f46;
	mad.lo.s64 	%rd21, %rd2, 40, %rd49;
	ld.global.v2.f32 	{%f49, %f50}, [%rd21];
	add.f32 	%f51, %f47, %f49;
	add.f32 	%f52, %f48, %f50;
	mad.lo.s64 	%rd22, %rd2, 48, %rd49;
	ld.global.v2.f32 	{%f53, %f54}, [%rd22];
	add.f32 	%f55, %f51, %f53;
	add.f32 	%f56, %f52, %f54;
	add.s64 	%rd23, %rd49, %rd6;
	ld.global.v2.f32 	{%f57, %f58}, [%rd23];
	add.f32 	%f98, %f55, %f57;
	add.f32 	%f97, %f56, %f58;
	add.s32 	%r24, %r24, 8;
	add.s64 	%rd49, %rd49, %rd5;
	setp.ne.s32 	%p3, %r24, 0;
	@%p3 bra 	$L__BB2_3;
$L__BB2_4:
	setp.eq.s32 	%p4, %r2, 0;
	@%p4 bra 	$L__BB2_12;
	and.b32  	%r8, %r13, 3;
	setp.lt.u32 	%p5, %r2, 4;
	@%p5 bra 	$L__BB2_7;
	cvt.u64.u32 	%rd24, %r26;
	mad.lo.s64 	%rd25, %rd2, %rd24, %rd3;
	shl.b64 	%rd26, %rd25, 3;
	add.s64 	%rd27, %rd1, %rd26;
	ld.global.v2.f32 	{%f60, %f61}, [%rd27];
	add.f32 	%f62, %f98, %f60;
	add.f32 	%f63, %f97, %f61;
	shl.b64 	%rd28, %rd2, 3;
	add.s64 	%rd29, %rd27, %rd28;
	ld.global.v2.f32 	{%f64, %f65}, [%rd29];
	add.f32 	%f66, %f62, %f64;
	add.f32 	%f67, %f63, %f65;
	add.s64 	%rd30, %rd29, %rd28;
	ld.global.v2.f32 	{%f68, %f69}, [%rd30];
	add.f32 	%f70, %f66, %f68;
	add.f32 	%f71, %f67, %f69;
	add.s64 	%rd31, %rd30, %rd28;
	ld.global.v2.f32 	{%f72, %f73}, [%rd31];
	add.f32 	%f98, %f70, %f72;
	add.f32 	%f97, %f71, %f73;
	add.s32 	%r26, %r26, 4;
$L__BB2_7:
	setp.eq.s32 	%p6, %r8, 0;
	@%p6 bra 	$L__BB2_12;
	setp.eq.s32 	%p7, %r8, 1;
	@%p7 bra 	$L__BB2_10;
	cvt.u64.u32 	%rd32, %r26;
	mad.lo.s64 	%rd33, %rd2, %rd32, %rd3;
	shl.b64 	%rd34, %rd33, 3;
	add.s64 	%rd35, %rd1, %rd34;
	ld.global.v2.f32 	{%f75, %f76}, [%rd35];
	add.f32 	%f77, %f98, %f75;
	add.f32 	%f78, %f97, %f76;
	shl.b64 	%rd36, %rd2, 3;
	add.s64 	%rd37, %rd35, %rd36;
	ld.global.v2.f32 	{%f79, %f80}, [%rd37];
	add.f32 	%f98, %f77, %f79;
	add.f32 	%f97, %f78, %f80;
	add.s32 	%r26, %r26, 2;
$L__BB2_10:
	and.b32  	%r21, %r13, 1;
	setp.eq.b32 	%p8, %r21, 1;
	not.pred 	%p9, %p8;
	@%p9 bra 	$L__BB2_12;
	cvt.u64.u32 	%rd38, %r26;
	mad.lo.s64 	%rd39, %rd2, %rd38, %rd3;
	shl.b64 	%rd40, %rd39, 3;
	add.s64 	%rd41, %rd1, %rd40;
	ld.global.v2.f32 	{%f81, %f82}, [%rd41];
	add.f32 	%f98, %f98, %f81;
	add.f32 	%f97, %f97, %f82;
$L__BB2_12:
	ld.param.u32 	%r23, [_Z20reassemble_fragmentsP6float2S0_iliiil_param_4];
	ld.param.u64 	%rd48, [_Z20reassemble_fragmentsP6float2S0_iliiil_param_1];
	cvta.to.global.u64 	%rd42, %rd48;
	add.s32 	%r22, %r15, %r23;
	cvt.s64.s32 	%rd43, %r22;
	cvt.s64.s32 	%rd44, %r1;
	mad.lo.s64 	%rd45, %rd10, %rd43, %rd44;
	shl.b64 	%rd46, %rd45, 3;
	add.s64 	%rd47, %rd42, %rd46;
	st.global.v2.f32 	[%rd47], {%f98, %f97};
	ret;

}


// ===== COMPILED SASS (sm_100) =====

	.target	sm_100

	.elftype	@"ET_EXEC"


//--------------------- .note.nv.tkinfo           --------------------------
	.section	.note.nv.tkinfo,"",@"SHT_NOTE"
	.sectionflags	@"SHF_NOTE_NV_TKINFO"
	.tkinfo
        /*0018*/ 	.word	0x00000002
        /*0030*/ 	.string	""
        /*0030*/ 	.string	"ptxas"
        /*0030*/ 	.string	"Cuda compilation tools, release 13.0, V13.0.88"
        /*0030*/ 	.string	"Build cuda_13.0.r13.0/compiler.36424714_0"
        /*0030*/ 	.string	"-arch sm_100 -m 64 "



//--------------------- .note.nv.cuinfo           --------------------------
	.section	.note.nv.cuinfo,"",@"SHT_NOTE"
	.sectionflags	@"SHF_NOTE_NV_CUINFO"
        /*0018*/ 	.short	0x0002
        /*001a*/ 	.short	0x0064
        /*001c*/ 	.short	0x0082
	.zero		2


//--------------------- .nv.info                  --------------------------
	.section	.nv.info,"",@"SHT_CUDA_INFO"
	.align	4


	//----- nvinfo : EIATTR_REGCOUNT
	.align		4
        /*0000*/ 	.byte	0x04, 0x2f
        /*0002*/ 	.short	(.L_2 - .L_1)
	.align		4
.L_1:
        /*0004*/ 	.word	index@(_Z42transpose_and_cast_uint8_t_to_padded_floatPhPfiii)
        /*0008*/ 	.word	0x0000000a


	//----- nvinfo : EIATTR_FRAME_SIZE
	.align		4
.L_2:
        /*000c*/ 	.byte	0x04, 0x11
        /*000e*/ 	.short	(.L_4 - .L_3)
	.align		4
.L_3:
        /*0010*/ 	.word	index@(_Z42transpose_and_cast_uint8_t_to_padded_floatPhPfiii)
        /*0014*/ 	.word	0x00000000


	//----- nvinfo : EIATTR_REGCOUNT
	.align		4
.L_4:
        /*0018*/ 	.byte	0x04, 0x2f
        /*001a*/ 	.short	(.L_6 - .L_5)
	.align		4
.L_5:
        /*001c*/ 	.word	index@(_Z20rotate_spectrum_smemP6float2S0_lflff)
        /*0020*/ 	.word	0x00000020


	//----- nvinfo : EIATTR_FRAME_SIZE
	.align		4
.L_6:
        /*0024*/ 	.byte	0x04, 0x11
        /*0026*/ 	.short	(.L_8 - .L_7)
	.align		4
.L_7:
        /*0028*/ 	.word	index@(_Z20rotate_spectrum_smemP6float2S0_lflff)
        /*002c*/ 	.word	0x00000000


	//----- nvinfo : EIATTR_REGCOUNT
	.align		4
.L_8:
        /*0030*/ 	.byte	0x04, 0x2f
        /*0032*/ 	.short	(.L_10 - .L_9)
	.align		4
.L_9:
        /*0034*/ 	.word	index@(_Z20reassemble_fragmentsP6float2S0_iliiil)
        /*0038*/ 	.word	0x00000020


	//----- nvinfo : EIATTR_FRAME_SIZE
	.align		4
.L_10:
        /*003c*/ 	.byte	0x04, 0x11
        /*003e*/ 	.short	(.L_12 - .L_11)
	.align		4
.L_11:
        /*0040*/ 	.word	index@(_Z20reassemble_fragmentsP6float2S0_iliiil)
        /*0044*/ 	.word	0x00000000


	//----- nvinfo : EIATTR_MIN_STACK_SIZE
	.align		4
.L_12:
        /*0048*/ 	.byte	0x04, 0x12
        /*004a*/ 	.short	(.L_14 - .L_13)
	.align		4
.L_13:
        /*004c*/ 	.word	index@(_Z20reassemble_fragmentsP6float2S0_iliiil)
        /*0050*/ 	.word	0x00000000


	//----- nvinfo : EIATTR_MIN_STACK_SIZE
	.align		4
.L_14:
        /*0054*/ 	.byte	0x04, 0x12
        /*0056*/ 	.short	(.L_16 - .L_15)
	.align		4
.L_15:
        /*0058*/ 	.word	index@(_Z20rotate_spectrum_smemP6float2S0_lflff)
        /*005c*/ 	.word	0x00000000


	//----- nvinfo : EIATTR_MIN_STACK_SIZE
	.align		4
.L_16:
        /*0060*/ 	.byte	0x04, 0x12
        /*0062*/ 	.short	(.L_18 - .L_17)
	.align		4
.L_17:
        /*0064*/ 	.word	index@(_Z42transpose_and_cast_uint8_t_to_padded_floatPhPfiii)
        /*0068*/ 	.word	0x00000000
.L_18:


//--------------------- .nv.compat                --------------------------
	.section	.nv.compat,"",@"SHT_CUDA_COMPAT_INFO"
	.align	4
        /*0000*/ 	.byte	0x02, 0x09, 0x00, 0x00, 0x02, 0x02, 0x01, 0x00, 0x02, 0x05, 0x05, 0x00, 0x03, 0x07, 0x01, 0x01
        /*0010*/ 	.byte	0x02, 0x03, 0x00, 0x00, 0x02, 0x06, 0x01, 0x00, 0x04, 0x0b, 0x08, 0x00, 0x01, 0x00, 0x00, 0x00
        /*0020*/ 	.byte	0x00, 0x00, 0x00, 0x00


//--------------------- .nv.info._Z20reassemble_fragmentsP6float2S0_iliiil --------------------------
	.section	.nv.info._Z20reassemble_fragmentsP6float2S0_iliiil,"",@"SHT_CUDA_INFO"
	.sectionflags	@""
	.align	4


	//----- nvinfo : EIATTR_CUDA_API_VERSION
	.align		4
        /*0000*/ 	.byte	0x04, 0x37
        /*0002*/ 	.short	(.L_20 - .L_19)
.L_19:
        /*0004*/ 	.word	0x00000082


	//----- nvinfo : EIATTR_KPARAM_INFO
	.align		4
.L_20:
        /*0008*/ 	.byte	0x04, 0x17
        /*000a*/ 	.short	(.L_22 - .L_21)
.L_21:
        /*000c*/ 	.word	0x00000000
        /*0010*/ 	.short	0x0007
        /*0012*/ 	.short	0x0030
        /*0014*/ 	.byte	0x00, 0xf0, 0x21, 0x00


	//----- nvinfo : EIATTR_KPARAM_INFO
	.align		4
.L_22:
        /*0018*/ 	.byte	0x04, 0x17
        /*001a*/ 	.short	(.L_24 - .L_23)
.L_23:
        /*001c*/ 	.word	0x00000000
        /*0020*/ 	.short	0x0006
        /*0022*/ 	.short	0x0028
        /*0024*/ 	.byte	0x00, 0xf0, 0x11, 0x00


	//----- nvinfo : EIATTR_KPARAM_INFO
	.align		4
.L_24:
        /*0028*/ 	.byte	0x04, 0x17
        /*002a*/ 	.short	(.L_26 - .L_25)
.L_25:
        /*002c*/ 	.word	0x00000000
        /*0030*/ 	.short	0x0005
        /*0032*/ 	.short	0x0024
        /*0034*/ 	.byte	0x00, 0xf0, 0x11, 0x00


	//----- nvinfo : EIATTR_KPARAM_INFO
	.align		4
.L_26:
        /*0038*/ 	.byte	0x04, 0x17
        /*003a*/ 	.short	(.L_28 - .L_27)
.L_27:
        /*003c*/ 	.word	0x00000000
        /*0040*/ 	.short	0x0004
        /*0042*/ 	.short	0x0020
        /*0044*/ 	.byte	0x00, 0xf0, 0x11, 0x00


	//----- nvinfo : EIATTR_KPARAM_INFO
	.align		4
.L_28:
        /*0048*/ 	.byte	0x04, 0x17
        /*004a*/ 	.short	(.L_30 - .L_29)
.L_29:
        /*004c*/ 	.word	0x00000000
        /*0050*/ 	.short	0x0003
        /*0052*/ 	.short	0x0018
        /*0054*/ 	.byte	0x00, 0xf0, 0x21, 0x00


	//----- nvinfo : EIATTR_KPARAM_INFO
	.align		4
.L_30:
        /*0058*/ 	.byte	0x04, 0x17
        /*005a*/ 	.short	(.L_32 - .L_31)
.L_31:
        /*005c*/ 	.word	0x00000000
        /*0060*/ 	.short	0x0002
        /*0062*/ 	.short	0x0010
        /*0064*/ 	.byte	0x00, 0xf0, 0x11, 0x00


	//----- nvinfo : EIATTR_KPARAM_INFO
	.align		4
.L_32:
        /*0068*/ 	.byte	0x04, 0x17
        /*006a*/ 	.short	(.L_34 - .L_33)
.L_33:
        /*006c*/ 	.word	0x00000000
        /*0070*/ 	.short	0x0001
        /*0072*/ 	.short	0x0008
        /*0074*/ 	.byte	0x00, 0xf5, 0x21, 0x00


	//----- nvinfo : EIATTR_KPARAM_INFO
	.align		4
.L_34:
        /*0078*/ 	.byte	0x04, 0x17
        /*007a*/ 	.short	(.L_36 - .L_35)
.L_35:
        /*007c*/ 	.word	0x00000000
        /*0080*/ 	.short	0x0000
        /*0082*/ 	.short	0x0000
        /*0084*/ 	.byte	0x00, 0xf5, 0x21, 0x00


	//----- nvinfo : EIATTR_SPARSE_MMA_MASK
	.align		4
.L_36:
        /*0088*/ 	.byte	0x03, 0x50
        /*008a*/ 	.short	0x0000


	//----- nvinfo : EIATTR_MAXREG_COUNT
	.align		4
        /*008c*/ 	.byte	0x03, 0x1b
        /*008e*/ 	.short	0x00ff


	//----- nvinfo : EIATTR_MERCURY_ISA_VERSION
	.align		4
        /*0090*/ 	.byte	0x03, 0x5f
        /*0092*/ 	.short	0x0101


	//----- nvinfo : EIATTR_VRC_CTA_INIT_COUNT
	.align		4
        /*0094*/ 	.byte	0x02, 0x4a
	.zero		1
	.zero		1


	//----- nvinfo : EIATTR_EXIT_INSTR_OFFSETS
	.align		4
        /*0098*/ 	.byte	0x04, 0x1c
        /*009a*/ 	.short	(.L_38 - .L_37)


	//   ....[0]....
.L_37:
        /*009c*/ 	.word	0x000009f0


	//----- nvinfo : EIATTR_CBANK_PARAM_SIZE
	.align		4
.L_38:
        /*00a0*/ 	.byte	0x03, 0x19
        /*00a2*/ 	.short	0x0038


	//----- nvinfo : EIATTR_PARAM_CBANK
	.align		4
        /*00a4*/ 	.byte	0x04, 0x0a
        /*00a6*/ 	.short	(.L_40 - .L_39)
	.align		4
.L_39:
        /*00a8*/ 	.word	index@(.nv.constant0._Z20reassemble_fragmentsP6float2S0_iliiil)
        /*00ac*/ 	.short	0x0380
        /*00ae*/ 	.short	0x0038


	//----- nvinfo : EIATTR_SW_WAR
	.align		4
.L_40:
        /*00b0*/ 	.byte	0x04, 0x36
        /*00b2*/ 	.short	(.L_42 - .L_41)
.L_41:
        /*00b4*/ 	.word	0x00000008
.L_42:


//--------------------- .nv.info._Z20rotate_spectrum_smemP6float2S0_lflff --------------------------
	.section	.nv.info._Z20rotate_spectrum_smemP6float2S0_lflff,"",@"SHT_CUDA_INFO"
	.sectionflags	@""
	.align	4


	//----- nvinfo : EIATTR_CUDA_API_VERSION
	.align		4
        /*0000*/ 	.byte	0x04, 0x37
        /*0002*/ 	.short	(.L_44 - .L_43)
.L_43:
        /*0004*/ 	.word	0x00000082


	//----- nvinfo : EIATTR_KPARAM_INFO
	.align		4
.L_44:
        /*0008*/ 	.byte	0x04, 0x17
        /*000a*/ 	.short	(.L_46 - .L_45)
.L_45:
        /*000c*/ 	.word	0x00000000
        /*0010*/ 	.short	0x0006
        /*0012*/ 	.short	0x002c
        /*0014*/ 	.byte	0x00, 0xf0, 0x11, 0x00


	//----- nvinfo : EIATTR_KPARAM_INFO
	.align		4
.L_46:
        /*0018*/ 	.byte	0x04, 0x17
        /*001a*/ 	.short	(.L_48 - .L_47)
.L_47:
        /*001c*/ 	.word	0x00000000
        /*0020*/ 	.short	0x0005
        /*0022*/ 	.short	0x0028
        /*0024*/ 	.byte	0x00, 0xf0, 0x11, 0x00


	//----- nvinfo : EIATTR_KPARAM_INFO
	.align		4
.L_48:
        /*0028*/ 	.byte	0x04, 0x17
        /*002a*/ 	.short	(.L_50 - .L_49)
.L_49:
        /*002c*/ 	.word	0x00000000
        /*0030*/ 	.short	0x0004
        /*0032*/ 	.short	0x0020
        /*0034*/ 	.byte	0x00, 0xf0, 0x21, 0x00


	//----- nvinfo : EIATTR_KPARAM_INFO
	.align		4
.L_50:
        /*0038*/ 	.byte	0x04, 0x17
        /*003a*/ 	.short	(.L_52 - .L_51)
.L_51:
        /*003c*/ 	.word	0x00000000
        /*0040*/ 	.short	0x0003
        /*0042*/ 	.short	0x0018
        /*0044*/ 	.byte	0x00, 0xf0, 0x11, 0x00


	//----- nvinfo : EIATTR_KPARAM_INFO
	.align		4
.L_52:
        /*0048*/ 	.byte	0x04, 0x17
        /*004a*/ 	.short	(.L_54 - .L_53)
.L_53:
        /*004c*/ 	.word	0x00000000
        /*0050*/ 	.short	0x0002
        /*0052*/ 	.short	0x0010
        /*0054*/ 	.byte	0x00, 0xf0, 0x21, 0x00


	//----- nvinfo : EIATTR_KPARAM_INFO
	.align		4
.L_54:
        /*0058*/ 	.byte	0x04, 0x17
        /*005a*/ 	.short	(.L_56 - .L_55)
.L_55:
        /*005c*/ 	.word	0x00000000
        /*0060*/ 	.short	0x0001
        /*0062*/ 	.short	0x0008
        /*0064*/ 	.byte	0x00, 0xf5, 0x21, 0x00


	//----- nvinfo : EIATTR_KPARAM_INFO
	.align		4
.L_56:
        /*0068*/ 	.byte	0x04, 0x17
        /*006a*/ 	.short	(.L_58 - .L_57)
.L_57:
        /*006c*/ 	.word	0x00000000
        /*0070*/ 	.short	0x0000
        /*0072*/ 	.short	0x0000
        /*0074*/ 	.byte	0x00, 0xf5, 0x21, 0x00


	//----- nvinfo : EIATTR_SPARSE_MMA_MASK
	.align		4
.L_58:
        /*0078*/ 	.byte	0x03, 0x50
        /*007a*/ 	.short	0x0000


	//----- nvinfo : EIATTR_MAXREG_COUNT
	.align		4
        /*007c*/ 	.byte	0x03, 0x1b
        /*007e*/ 	.short	0x00ff


	//----- nvinfo : EIATTR_NUM_BARRIERS
	.align		4
        /*0080*/ 	.byte	0x02, 0x4c
        /*0082*/ 	.byte	0x01
	.zero		1


	//----- nvinfo : EIATTR_MERCURY_ISA_VERSION
	.align		4
        /*0084*/ 	.byte	0x03, 0x5f
        /*0086*/ 	.short	0x0101


	//----- nvinfo : EIATTR_VRC_CTA_INIT_COUNT
	.align		4
        /*0088*/ 	.byte	0x02, 0x4a
	.zero		1
	.zero		1


	//----- nvinfo : EIATTR_EXIT_INSTR_OFFSETS
	.align		4
        /*008c*/ 	.byte	0x04, 0x1c
        /*008e*/ 	.short	(.L_60 - .L_59)


	//   ....[0]....
.L_59:
        /*0090*/ 	.word	0x000019c0


	//   ....[1]....
        /*0094*/ 	.word	0x00001e30


	//----- nvinfo : EIATTR_CRS_STACK_SIZE
	.align		4
.L_60:
        /*0098*/ 	.byte	0x04, 0x1e
        /*009a*/ 	.short	(.L_62 - .L_61)
.L_61:
        /*009c*/ 	.word	0x00000000


	//----- nvinfo : EIATTR_CBANK_PARAM_SIZE
	.align		4
.L_62:
        /*00a0*/ 	.byte	0x03, 0x19
        /*00a2*/ 	.short	0x0030


	//----- nvinfo : EIATTR_PARAM_CBANK
	.align		4
        /*00a4*/ 	.byte	0x04, 0x0a
        /*00a6*/ 	.short	(.L_64 - .L_63)
	.align		4
.L_63:
        /*00a8*/ 	.word	index@(.nv.constant0._Z20rotate_spectrum_smemP6float2S0_lflff)
        /*00ac*/ 	.short	0x0380
        /*00ae*/ 	.short	0x0030


	//----- nvinfo : EIATTR_SW_WAR
	.align		4
.L_64:
        /*00b0*/ 	.byte	0x04, 0x36
        /*00b2*/ 	.short	(.L_66 - .L_65)
.L_65:
        /*00b4*/ 	.word	0x00000008
.L_66:


//--------------------- .nv.info._Z42transpose_and_cast_uint8_t_to_padded_floatPhPfiii --------------------------
	.section	.nv.info._Z42transpose_and_cast_uint8_t_to_padded_floatPhPfiii,"",@"SHT_CUDA_INFO"
	.sectionflags	@""
	.align	4


	//----- nvinfo : EIATTR_CUDA_API_VERSION
	.align		4
        /*0000*/ 	.byte	0x04, 0x37
        /*0002*/ 	.short	(.L_68 - .L_67)
.L_67:
        /*0004*/ 	.word	0x00000082


	//----- nvinfo : EIATTR_KPARAM_INFO
	.align		4
.L_68:
        /*0008*/ 	.byte	0x04, 0x17
        /*000a*/ 	.short	(.L_70 - .L_69)
.L_69:
        /*000c*/ 	.word	0x00000000
        /*0010*/ 	.short	0x0004
        /*0012*/ 	.short	0x0018
        /*0014*/ 	.byte	0x00, 0xf0, 0x11, 0x00


	//----- nvinfo : EIATTR_KPARAM_INFO
	.align		4
.L_70:
        /*0018*/ 	.byte	0x04, 0x17
        /*001a*/ 	.short	(.L_72 - .L_71)
.L_71:
        /*001c*/ 	.word	0x00000000
        /*0020*/ 	.short	0x0003
        /*0022*/ 	.short	0x0014
        /*0024*/ 	.byte	0x00, 0xf0, 0x11, 0x00


	//----- nvinfo : EIATTR_KPARAM_INFO
	.align		4
.L_72:
        /*0028*/ 	.byte	0x04, 0x17
        /*002a*/ 	.short	(.L_74 - .L_73)
.L_73:
        /*002c*/ 	.word	0x00000000
        /*0030*/ 	.short	0x0002
        /*0032*/ 	.short	0x0010
        /*0034*/ 	.byte	0x00, 0xf0, 0x11, 0x00


	//----- nvinfo : EIATTR_KPARAM_INFO
	.align		4
.L_74:
        /*0038*/ 	.byte	0x04, 0x17
        /*003a*/ 	.short	(.L_76 - .L_75)
.L_75:
        /*003c*/ 	.word	0x00000000
        /*0040*/ 	.short	0x0001
        /*0042*/ 	.short	0x0008
        /*0044*/ 	.byte	0x00, 0xf5, 0x21, 0x00


	//----- nvinfo : EIATTR_KPARAM_INFO
	.align		4
.L_76:
        /*0048*/ 	.byte	0x04, 0x17
        /*004a*/ 	.short	(.L_78 - .L_77)
.L_77:
        /*004c*/ 	.word	0x00000000
        /*0050*/ 	.short	0x0000
        /*0052*/ 	.short	0x0000
        /*0054*/ 	.byte	0x00, 0xf5, 0x21, 0x00


	//----- nvinfo : EIATTR_SPARSE_MMA_MASK
	.align		4
.L_78:
        /*0058*/ 	.byte	0x03, 0x50
        /*005a*/ 	.short	0x0000


	//----- nvinfo : EIATTR_MAXREG_COUNT
	.align		4
        /*005c*/ 	.byte	0x03, 0x1b
        /*005e*/ 	.short	0x00ff


	//----- nvinfo : EIATTR_MERCURY_ISA_VERSION
	.align		4
        /*0060*/ 	.byte	0x03, 0x5f
        /*0062*/ 	.short	0x0101


	//----- nvinfo : EIATTR_VRC_CTA_INIT_COUNT
	.align		4
        /*0064*/ 	.byte	0x02, 0x4a
	.zero		1
	.zero		1


	//----- nvinfo : EIATTR_EXIT_INSTR_OFFSETS
	.align		4
        /*0068*/ 	.byte	0x04, 0x1c
        /*006a*/ 	.short	(.L_80 - .L_79)


	//   ....[0]....
.L_79:
        /*006c*/ 	.word	0x000000c0


	//   ....[1]....
        /*0070*/ 	.word	0x00000190


	//----- nvinfo : EIATTR_CBANK_PARAM_SIZE
	.align		4
.L_80:
        /*0074*/ 	.byte	0x03, 0x19
        /*0076*/ 	.short	0x001c


	//----- nvinfo : EIATTR_PARAM_CBANK
	.align		4
        /*0078*/ 	.byte	0x04, 0x0a
        /*007a*/ 	.short	(.L_82 - .L_81)
	.align		4
.L_81:
        /*007c*/ 	.word	index@(.nv.constant0._Z42transpose_and_cast_uint8_t_to_padded_floatPhPfiii)
        /*0080*/ 	.short	0x0380
        /*0082*/ 	.short	0x001c


	//----- nvinfo : EIATTR_SW_WAR
	.align		4
.L_82:
        /*0084*/ 	.byte	0x04, 0x36
        /*0086*/ 	.short	(.L_84 - .L_83)
.L_83:
        /*0088*/ 	.word	0x00000008
.L_84:


//--------------------- .nv.callgraph             --------------------------
	.section	.nv.callgraph,"",@"SHT_CUDA_CALLGRAPH"
	.align	4
	.sectionentsize	8
	.align		4
        /*0000*/ 	.word	0x00000000
	.align		4
        /*0004*/ 	.word	0xffffffff
	.align		4
        /*0008*/ 	.word	0x00000000
	.align		4
        /*000c*/ 	.word	0xfffffffe
	.align		4
        /*0010*/ 	.word	0x00000000
	.align		4
        /*0014*/ 	.word	0xfffffffd
	.align		4
        /*0018*/ 	.word	0x00000000
	.align		4
        /*001c*/ 	.word	0xfffffffc


//--------------------- .nv.constant3             --------------------------
	.section	.nv.constant3,"a",@progbits
	.align	4
.nv.constant3:
	.type		cachedTimeShiftsPerDM,@object
	.size		cachedTimeShiftsPerDM,(.L_0 - cachedTimeShiftsPerDM)
cachedTimeShiftsPerDM:
	.zero		16384
.L_0:


//--------------------- .text._Z20reassemble_fragmentsP6float2S0_iliiil --------------------------
	.section	.text._Z20reassemble_fragmentsP6float2S0_iliiil,"ax",@progbits
	.align	128
        .global         _Z20reassemble_fragmentsP6float2S0_iliiil
        .type           _Z20reassemble_fragmentsP6float2S0_iliiil,@function
        .size           _Z20reassemble_fragmentsP6float2S0_iliiil,(.L_x_12 - _Z20reassemble_fragmentsP6float2S0_iliiil)
        .other          _Z20reassemble_fragmentsP6float2S0_iliiil,@"STO_CUDA_ENTRY STV_DEFAULT"
_Z20reassemble_fragmentsP6float2S0_iliiil:
.text._Z20reassemble_fragmentsP6float2S0_iliiil:
[----:B------:R-:W-:Y:S08]  /*0000*/  LDC R1, c[0x0][0x37c] ;  /* 0x0000df00ff017b82 */ /* 0x000ff00000000800 */
[----:B------:R-:W0:Y:S01]  /*0010*/  LDC R0, c[0x0][0x390] ;  /* 0x0000e400ff007b82 */ /* 0x000e220000000800 */
[----:B------:R-:W1:Y:S01]  /*0020*/  S2R R13, SR_TID.X ;  /* 0x00000000000d7919 */ /* 0x000e620000002100 */
[----:B------:R-:W2:Y:S01]  /*0030*/  LDCU.64 UR6, c[0x0][0x358] ;  /* 0x00006b00ff0677ac */ /* 0x000ea20008000a00 */
[----:B------:R-:W-:-:S05]  /*0040*/  CS2R R20, SRZ ;  /* 0x0000000000147805 */ /* 0x000fca000001ff00 */
[----:B------:R-:W1:Y:S08]  /*0050*/  S2UR UR4, SR_CTAID.X ;  /* 0x00000000000479c3 */ /* 0x000e700000002500 */
[----:B------:R-:W1:Y:S01]  /*0060*/  LDC R12, c[0x0][0x360] ;  /* 0x0000d800ff0c7b82 */ /* 0x000e620000000800 */
[----:B0-----:R-:W-:Y:S01]  /*0070*/  ISETP.GE.AND P0, PT, R0, 0x1, PT ;  /* 0x000000010000780c */ /* 0x001fe20003f06270 */
[----:B-1----:R-:W-:-:S12]  /*0080*/  IMAD R12, R12, UR4, R13 ;  /* 0x000000040c0c7c24 */ /* 0x002fd8000f8e020d */
[----:B--2---:R-:W-:Y:S05]  /*0090*/  @!P0 BRA `(.L_x_0) ;  /* 0x0000000800208947 */ /* 0x004fea0003800000 */
[----:B------:R-:W0:Y:S01]  /*00a0*/  LDC R27, c[0x0][0x3a8] ;  /* 0x0000ea00ff1b7b82 */ /* 0x000e220000000800 */
[C---:B------:R-:W-:Y:S02]  /*00b0*/  ISETP.GE.U32.AND P1, PT, R0.reuse, 0x8, PT ;  /* 0x000000080000780c */ /* 0x040fe40003f26070 */
[----:B------:R-:W-:Y:S02]  /*00c0*/  CS2R R20, SRZ ;  /* 0x0000000000147805 */ /* 0x000fe4000001ff00 */
[----:B------:R-:W-:Y:S02]  /*00d0*/  LOP3.LUT R2, R0, 0x7, RZ, 0xc0, !PT ;  /* 0x0000000700027812 */ /* 0x000fe400078ec0ff */
[----:B------:R-:W-:Y:S02]  /*00e0*/  SHF.R.S32.HI R13, RZ, 0x1f, R12 ;  /* 0x0000001fff0d7819 */ /* 0x000fe4000001140c */
[----:B------:R-:W-:Y:S01]  /*00f0*/  ISETP.NE.AND P0, PT, R2, RZ, PT ;  /* 0x000000ff0200720c */ /* 0x000fe20003f05270 */
[----:B------:R-:W1:Y:S01]  /*0100*/  LDC.64 R6, c[0x0][0x3b0] ;  /* 0x0000ec00ff067b82 */ /* 0x000e620000000a00 */
[----:B0-----:R-:W-:-:S05]  /*0110*/  SHF.R.S32.HI R3, RZ, 0x1f, R27 ;  /* 0x0000001fff037819 */ /* 0x001fca000001141b */
[----:B-1----:R-:W-:-:S04]  /*0120*/  IMAD R4, R3, R6, RZ ;  /* 0x0000000603047224 */ /* 0x002fc800078e02ff */
[C---:B------:R-:W-:Y:S02]  /*0130*/  IMAD R5, R27.reuse, R7, R4 ;  /* 0x000000071b057224 */ /* 0x040fe400078e0204 */
[----:B------:R-:W-:Y:S02]  /*0140*/  HFMA2 R4, -RZ, RZ, 0, 0 ;  /* 0x00000000ff047431 */ /* 0x000fe400000001ff */
[----:B------:R-:W-:-:S05]  /*0150*/  IMAD.WIDE.U32 R26, R27, R6, RZ ;  /* 0x000000061b1a7225 */ /* 0x000fca00078e00ff */
[----:B------:R-:W-:Y:S01]  /*0160*/  IADD3 R5, PT, PT, R27, R5, RZ ;  /* 0x000000051b057210 */ /* 0x000fe20007ffe0ff */
[----:B------:R-:W-:Y:S06]  /*0170*/  @!P1 BRA `(.L_x_1) ;  /* 0x0000000000e89947 */ /* 0x000fec0003800000 */
[----:B------:R-:W0:Y:S01]  /*0180*/  LDCU.64 UR4, c[0x0][0x380] ;  /* 0x00007000ff0477ac */ /* 0x000e220008000a00 */
[----:B------:R-:W-:Y:S01]  /*0190*/  LOP3.LUT R4, R0, 0x7ffffff8, RZ, 0xc0, !PT ;  /* 0x7ffffff800047812 */ /* 0x000fe200078ec0ff */
[----:B------:R-:W-:Y:S01]  /*01a0*/  IMAD.MOV.U32 R20, RZ, RZ, RZ ;  /* 0x000000ffff147224 */ /* 0x000fe200078e00ff */
[C-C-:B------:R-:W-:Y:S02]  /*01b0*/  SHF.L.U64.HI R6, R26.reuse, 0x6, R5.reuse ;  /* 0x000000061a067819 */ /* 0x140fe40000010205 */
[C-C-:B------:R-:W-:Y:S02]  /*01c0*/  SHF.L.U64.HI R8, R26.reuse, 0x3, R5.reuse ;  /* 0x000000031a087819 */ /* 0x140fe40000010205 */
[C-C-:B------:R-:W-:Y:S02]  /*01d0*/  SHF.L.U64.HI R10, R26.reuse, 0x4, R5.reuse ;  /* 0x000000041a0a7819 */ /* 0x140fe40000010205 */
[----:B------:R-:W-:Y:S02]  /*01e0*/  SHF.L.U64.HI R22, R26, 0x5, R5 ;  /* 0x000000051a167819 */ /* 0x000fe40000010205 */
[----:B------:R-:W-:-:S02]  /*01f0*/  IADD3 R7, PT, PT, -R4, RZ, RZ ;  /* 0x000000ff04077210 */ /* 0x000fc40007ffe1ff */
[----:B0-----:R-:W-:-:S04]  /*0200*/  LEA R24, P1, R12, UR4, 0x3 ;  /* 0x000000040c187c11 */ /* 0x001fc8000f8218ff */
[----:B------:R-:W-:-:S09]  /*0210*/  LEA.HI.X R3, R12, UR5, R13, 0x3, P1 ;  /* 0x000000050c037c11 */ /* 0x000fd200088f1c0d */
.L_x_2:
[----:B------:R-:W-:-:S05]  /*0220*/  IMAD.MOV.U32 R25, RZ, RZ, R3 ;  /* 0x000000ffff197224 */ /* 0x000fca00078e0003 */
[----:B------:R-:W2:Y:S01]  /*0230*/  LDG.E.64 R14, desc[UR6][R24.64] ;  /* 0x00000006180e7981 */ /* 0x000ea2000c1e1b00 */
[----:B------:R-:W-:-:S04]  /*0240*/  LEA R28, P1, R26, R24, 0x3 ;  /* 0x000000181a1c7211 */ /* 0x000fc800078218ff */
[----:B------:R-:W-:Y:S02]  /*0250*/  IADD3.X R29, PT, PT, R3, R8, RZ, P1, !PT ;  /* 0x00000008031d7210 */ /* 0x000fe40000ffe4ff */
[C---:B------:R-:W-:Y:S01]  /*0260*/  LEA R16, P1, R26.reuse, R24, 0x4 ;  /* 0x000000181a107211 */ /* 0x040fe200078220ff */
[----:B------:R-:W-:Y:S02]  /*0270*/  IMAD R11, R5, 0x18, RZ ;  /* 0x00000018050b7824 */ /* 0x000fe400078e02ff */
[----:B------:R-:W-:Y:S01]  /*0280*/  IMAD.WIDE.U32 R18, R26, 0x18, R24 ;  /* 0x000000181a127825 */ /* 0x000fe200078e0018 */
[----:B------:R-:W-:-:S03]  /*0290*/  IADD3.X R17, PT, PT, R3, R10, RZ, P1, !PT ;  /* 0x0000000a03117210 */ /* 0x000fc60000ffe4ff */
[----:B------:R-:W-:-:S03]  /*02a0*/  IMAD.IADD R19, R19, 0x1, R11 ;  /* 0x0000000113137824 */ /* 0x000fc600078e020b */
[----:B------:R-:W3:Y:S04]  /*02b0*/  LDG.E.64 R16, desc[UR6][R16.64] ;  /* 0x0000000610107981 */ /* 0x000ee8000c1e1b00 */
[----:B------:R-:W4:Y:S01]  /*02c0*/  LDG.E.64 R18, desc[UR6][R18.64] ;  /* 0x0000000612127981 */ /* 0x000f22000c1e1b00 */
[----:B--2---:R-:W-:Y:S01]  /*02d0*/  FADD R9, R14, R20 ;  /* 0x000000140e097221 */ /* 0x004fe20000000000 */
[----:B------:R-:W-:Y:S02]  /*02e0*/  FADD R20, R15, R21 ;  /* 0x000000150f147221 */ /* 0x000fe40000000000 */
[----:B------:R0:W2:Y:S01]  /*02f0*/  LDG.E.64 R14, desc[UR6][R28.64] ;  /* 0x000000061c0e7981 */ /* 0x0000a2000c1e1b00 */
[----:B------:R-:W-:Y:S02]  /*0300*/  IMAD R11, R5, 0x28, RZ ;  /* 0x00000028050b7824 */ /* 0x000fe400078e02ff */
[----:B0-----:R-:W-:-:S05]  /*0310*/  IMAD.WIDE.U32 R28, R26, 0x28, R24 ;  /* 0x000000281a1c7825 */ /* 0x001fca00078e0018 */
[----:B------:R-:W-:Y:S01]  /*0320*/  IADD3 R29, PT, PT, R29, R11, RZ ;  /* 0x0000000b1d1d7210 */ /* 0x000fe20007ffe0ff */
[----:B------:R-:W-:Y:S02]  /*0330*/  IMAD R23, R5, 0x38, RZ ;  /* 0x0000003805177824 */ /* 0x000fe400078e02ff */
[----:B--2---:R-:W-:Y:S01]  /*0340*/  FADD R9, R9, R14 ;  /* 0x0000000e09097221 */ /* 0x004fe20000000000 */
[----:B------:R-:W-:-:S03]  /*0350*/  FADD R20, R20, R15 ;  /* 0x0000000f14147221 */ /* 0x000fc60000000000 */
[----:B---3--:R-:W-:Y:S01]  /*0360*/  FADD R9, R9, R16 ;  /* 0x0000001009097221 */ /* 0x008fe20000000000 */
[----:B------:R-:W-:Y:S01]  /*0370*/  FADD R20, R20, R17 ;  /* 0x0000001114147221 */ /* 0x000fe20000000000 */
[----:B------:R-:W-:Y:S01]  /*0380*/  IMAD R15, R5, 0x30, RZ ;  /* 0x00000030050f7824 */ /* 0x000fe200078e02ff */
[----:B------:R-:W-:Y:S01]  /*0390*/  LEA R14, P1, R26, R24, 0x5 ;  /* 0x000000181a0e7211 */ /* 0x000fe200078228ff */
[----:B----4-:R-:W-:Y:S01]  /*03a0*/  FADD R9, R9, R18 ;  /* 0x0000001209097221 */ /* 0x010fe20000000000 */
[----:B------:R-:W-:Y:S01]  /*03b0*/  FADD R11, R20, R19 ;  /* 0x00000013140b7221 */ /* 0x000fe20000000000 */
[----:B------:R-:W-:Y:S01]  /*03c0*/  IMAD.WIDE.U32 R18, R26, 0x30, R24 ;  /* 0x000000301a127825 */ /* 0x000fe200078e0018 */
[----:B------:R-:W2:Y:S04]  /*03d0*/  LDG.E.64 R16, desc[UR6][R28.64] ;  /* 0x000000061c107981 */ /* 0x000ea8000c1e1b00 */
[----:B------:R-:W-:Y:S01]  /*03e0*/  IADD3 R19, PT, PT, R19, R15, RZ ;  /* 0x0000000f13137210 */ /* 0x000fe20007ffe0ff */
[----:B------:R-:W-:-:S02]  /*03f0*/  IMAD.X R15, R3, 0x1, R22, P1 ;  /* 0x00000001030f7824 */ /* 0x000fc400008e0616 */
[----:B------:R-:W-:-:S03]  /*0400*/  IMAD.WIDE.U32 R20, R26, 0x38, R24 ;  /* 0x000000381a147825 */ /* 0x000fc600078e0018 */
[----:B------:R-:W3:Y:S04]  /*0410*/  LDG.E.64 R18, desc[UR6][R18.64] ;  /* 0x0000000612127981 */ /* 0x000ee8000c1e1b00 */
[----:B------:R-:W4:Y:S01]  /*0420*/  LDG.E.64 R14, desc[UR6][R14.64] ;  /* 0x000000060e0e7981 */ /* 0x000f22000c1e1b00 */
[----:B------:R-:W-:-:S06]  /*0430*/  IADD3 R21, PT, PT, R21, R23, RZ ;  /* 0x0000001715157210 */ /* 0x000fcc0007ffe0ff */
[----:B------:R-:W5:Y:S01]  /*0440*/  LDG.E.64 R20, desc[UR6][R20.64] ;  /* 0x0000000614147981 */ /* 0x000f62000c1e1b00 */
[----:B------:R-:W-:-:S04]  /*0450*/  IADD3 R7, PT, PT, R7, 0x8, RZ ;  /* 0x0000000807077810 */ /* 0x000fc80007ffe0ff */
[----:B------:R-:W-:Y:S02]  /*0460*/  ISETP.NE.AND P1, PT, R7, RZ, PT ;  /* 0x000000ff0700720c */ /* 0x000fe40003f25270 */
[----:B------:R-:W-:-:S05]  /*0470*/  LEA R24, P2, R26, R24, 0x6 ;  /* 0x000000181a187211 */ /* 0x000fca00078430ff */
[----:B------:R-:W-:Y:S02]  /*0480*/  IMAD.X R3, R3, 0x1, R6, P2 ;  /* 0x0000000103037824 */ /* 0x000fe400010e0606 */
[----:B----4-:R-:W-:Y:S01]  /*0490*/  FADD R9, R9, R14 ;  /* 0x0000000e09097221 */ /* 0x010fe20000000000 */
[----:B------:R-:W-:-:S03]  /*04a0*/  FADD R11, R11, R15 ;  /* 0x0000000f0b0b7221 */ /* 0x000fc60000000000 */
[----:B--2---:R-:W-:Y:S01]  /*04b0*/  FADD R9, R9, R16 ;  /* 0x0000001009097221 */ /* 0x004fe20000000000 */
[----:B------:R-:W-:-:S03]  /*04c0*/  FADD R14, R11, R17 ;  /* 0x000000110b0e7221 */ /* 0x000fc60000000000 */
[----:B---3--:R-:W-:Y:S01]  /*04d0*/  FADD R9, R9, R18 ;  /* 0x0000001209097221 */ /* 0x008fe20000000000 */
[----:B------:R-:W-:-:S03]  /*04e0*/  FADD R14, R14, R19 ;  /* 0x000000130e0e7221 */ /* 0x000fc60000000000 */
[----:B-----5:R-:W-:Y:S01]  /*04f0*/  FADD R20, R9, R20 ;  /* 0x0000001409147221 */ /* 0x020fe20000000000 */
[----:B------:R-:W-:Y:S01]  /*0500*/  FADD R21, R14, R21 ;  /* 0x000000150e157221 */ /* 0x000fe20000000000 */
[----:B------:R-:W-:Y:S06]  /*0510*/  @P1 BRA `(.L_x_2) ;  /* 0xfffffffc00401947 */ /* 0x000fec000383ffff */
.L_x_1:
[----:B------:R-:W-:Y:S05]  /*0520*/  @!P0 BRA `(.L_x_0) ;  /* 0x0000000000fc8947 */ /* 0x000fea0003800000 */
[----:B------:R-:W-:Y:S02]  /*0530*/  ISETP.GE.U32.AND P1, PT, R2, 0x4, PT ;  /* 0x000000040200780c */ /* 0x000fe40003f26070 */
[----:B------:R-:W-:-:S04]  /*0540*/  LOP3.LUT R14, R0, 0x3, RZ, 0xc0, !PT ;  /* 0x00000003000e7812 */ /* 0x000fc800078ec0ff */
[----:B------:R-:W-:-:S07]  /*0550*/  ISETP.NE.AND P0, PT, R14, RZ, PT ;  /* 0x000000ff0e00720c */ /* 0x000fce0003f05270 */
[----:B------:R-:W-:Y:S06]  /*0560*/  @!P1 BRA `(.L_x_3) ;  /* 0x00000000006c9947 */ /* 0x000fec0003800000 */
[----:B------:R-:W0:Y:S01]  /*0570*/  LDCU.64 UR4, c[0x0][0x380] ;  /* 0x00007000ff0477ac */ /* 0x000e220008000a00 */
[----:B------:R-:W-:Y:S01]  /*0580*/  IMAD.WIDE.U32 R8, R4, R26, R12 ;  /* 0x0000001a04087225 */ /* 0x000fe200078e000c */
[C---:B------:R-:W-:Y:S02]  /*0590*/  SHF.L.U32 R15, R26.reuse, 0x3, RZ ;  /* 0x000000031a0f7819 */ /* 0x040fe400000006ff */
[----:B------:R-:W-:Y:S01]  /*05a0*/  SHF.L.U64.HI R11, R26, 0x3, R5 ;  /* 0x000000031a0b7819 */ /* 0x000fe20000010205 */
[----:B------:R-:W-:-:S05]  /*05b0*/  IMAD R3, R5, R4, RZ ;  /* 0x0000000405037224 */ /* 0x000fca00078e02ff */
[----:B------:R-:W-:Y:S02]  /*05c0*/  IADD3 R3, PT, PT, R9, R3, RZ ;  /* 0x0000000309037210 */ /* 0x000fe40007ffe0ff */
[----:B0-----:R-:W-:-:S04]  /*05d0*/  LEA R2, P2, R8, UR4, 0x3 ;  /* 0x0000000408027c11 */ /* 0x001fc8000f8418ff */
[-C--:B------:R-:W-:Y:S02]  /*05e0*/  IADD3 R6, P1, PT, R2, R15.reuse, RZ ;  /* 0x0000000f02067210 */ /* 0x080fe40007f3e0ff */
[----:B------:R-:W-:Y:S02]  /*05f0*/  LEA.HI.X R3, R8, UR5, R3, 0x3, P2 ;  /* 0x0000000508037c11 */ /* 0x000fe400090f1c03 */
[----:B------:R-:W-:-:S03]  /*0600*/  IADD3 R8, P2, PT, R6, R15, RZ ;  /* 0x0000000f06087210 */ /* 0x000fc60007f5e0ff */
[----:B------:R-:W-:Y:S02]  /*0610*/  IMAD.X R7, R3, 0x1, R11, P1 ;  /* 0x0000000103077824 */ /* 0x000fe400008e060b */
[----:B------:R-:W2:Y:S01]  /*0620*/  LDG.E.64 R2, desc[UR6][R2.64] ;  /* 0x0000000602027981 */ /* 0x000ea2000c1e1b00 */
[----:B------:R-:W-:Y:S02]  /*0630*/  IADD3 R10, P1, PT, R8, R15, RZ ;  /* 0x0000000f080a7210 */ /* 0x000fe40007f3e0ff */
[-C--:B------:R-:W-:Y:S02]  /*0640*/  IADD3.X R9, PT, PT, R7, R11.reuse, RZ, P2, !PT ;  /* 0x0000000b07097210 */ /* 0x080fe400017fe4ff */
[----:B------:R-:W3:Y:S02]  /*0650*/  LDG.E.64 R6, desc[UR6][R6.64] ;  /* 0x0000000606067981 */ /* 0x000ee4000c1e1b00 */
[----:B------:R-:W-:Y:S02]  /*0660*/  IADD3.X R11, PT, PT, R9, R11, RZ, P1, !PT ;  /* 0x0000000b090b7210 */ /* 0x000fe40000ffe4ff */
[----:B------:R-:W4:Y:S04]  /*0670*/  LDG.E.64 R8, desc[UR6][R8.64] ;  /* 0x0000000608087981 */ /* 0x000f28000c1e1b00 */
[----:B------:R-:W5:Y:S01]  /*0680*/  LDG.E.64 R10, desc[UR6][R10.64] ;  /* 0x000000060a0a7981 */ /* 0x000f62000c1e1b00 */
[----:B------:R-:W-:-:S02]  /*0690*/  VIADD R4, R4, 0x4 ;  /* 0x0000000404047836 */ /* 0x000fc40000000000 */
[----:B--2---:R-:W-:Y:S01]  /*06a0*/  FADD R15, R20, R2 ;  /* 0x00000002140f7221 */ /* 0x004fe20000000000 */
[----:B------:R-:W-:-:S03]  /*06b0*/  FADD R16, R21, R3 ;  /* 0x0000000315107221 */ /* 0x000fc60000000000 */
[----:B---3--:R-:W-:Y:S01]  /*06c0*/  FADD R15, R15, R6 ;  /* 0x000000060f0f7221 */ /* 0x008fe20000000000 */
[----:B------:R-:W-:-:S03]  /*06d0*/  FADD R16, R16, R7 ;  /* 0x0000000710107221 */ /* 0x000fc60000000000 */
[----:B----4-:R-:W-:Y:S01]  /*06e0*/  FADD R15, R15, R8 ;  /* 0x000000080f0f7221 */ /* 0x010fe20000000000 */
[----:B------:R-:W-:-:S03]  /*06f0*/  FADD R16, R16, R9 ;  /* 0x0000000910107221 */ /* 0x000fc60000000000 */
[----:B-----5:R-:W-:Y:S01]  /*0700*/  FADD R20, R15, R10 ;  /* 0x0000000a0f147221 */ /* 0x020fe20000000000 */
[----:B------:R-:W-:-:S07]  /*0710*/  FADD R21, R16, R11 ;  /* 0x0000000b10157221 */ /* 0x000fce0000000000 */
.L_x_3:
[----:B------:R-:W-:Y:S05]  /*0720*/  @!P0 BRA `(.L_x_0) ;  /* 0x00000000007c8947 */ /* 0x000fea0003800000 */
[----:B------:R-:W-:Y:S02]  /*0730*/  ISETP.NE.AND P1, PT, R14, 0x1, PT ;  /* 0x000000010e00780c */ /* 0x000fe40003f25270 */
[----:B------:R-:W-:-:S04]  /*0740*/  LOP3.LUT R0, R0, 0x1, RZ, 0xc0, !PT ;  /* 0x0000000100007812 */ /* 0x000fc800078ec0ff */
[----:B------:R-:W-:-:S07]  /*0750*/  ISETP.NE.U32.AND P0, PT, R0, 0x1, PT ;  /* 0x000000010000780c */ /* 0x000fce0003f05070 */
[----:B------:R-:W0:Y:S01]  /*0760*/  @P1 LDC.64 R14, c[0x0][0x380] ;  /* 0x0000e000ff0e1b82 */ /* 0x000e220000000a00 */
[----:B------:R-:W-:Y:S01]  /*0770*/  @P1 MOV R6, R12 ;  /* 0x0000000c00061202 */ /* 0x000fe20000000f00 */
[----:B------:R-:W-:Y:S01]  /*0780*/  @P1 IMAD R11, R5, R4, RZ ;  /* 0x00000004050b1224 */ /* 0x000fe200078e02ff */
[----:B------:R-:W-:-:S05]  /*0790*/  @P1 MOV R7, R13 ;  /* 0x0000000d00071202 */ /* 0x000fca0000000f00 */
[----:B------:R-:W1:Y:S01]  /*07a0*/  @!P0 LDC.64 R2, c[0x0][0x380] ;  /* 0x0000e000ff028b82 */ /* 0x000e620000000a00 */
[C---:B------:R-:W-:Y:S01]  /*07b0*/  @P1 IMAD.WIDE.U32 R8, R4.reuse, R26, R6 ;  /* 0x0000001a04081225 */ /* 0x040fe200078e0006 */
[----:B------:R-:W-:-:S03]  /*07c0*/  @P1 IADD3 R4, PT, PT, R4, 0x2, RZ ;  /* 0x0000000204041810 */ /* 0x000fc60007ffe0ff */
[----:B------:R-:W-:Y:S02]  /*07d0*/  @P1 IMAD.IADD R11, R9, 0x1, R11 ;  /* 0x00000001090b1824 */ /* 0x000fe400078e020b */
[----:B------:R-:W-:Y:S01]  /*07e0*/  @!P0 IMAD.MOV.U32 R9, RZ, RZ, R13 ;  /* 0x000000ffff098224 */ /* 0x000fe200078e000d */
[----:B0-----:R-:W-:-:S04]  /*07f0*/  @P1 LEA R6, P2, R8, R14, 0x3 ;  /* 0x0000000e08061211 */ /* 0x001fc800078418ff */
[----:B------:R-:W-:Y:S01]  /*0800*/  @P1 LEA.HI.X R7, R8, R15, R11, 0x3, P2 ;  /* 0x0000000f08071211 */ /* 0x000fe200010f1c0b */
[----:B------:R-:W-:Y:S01]  /*0810*/  @!P0 IMAD R11, R5, R4, RZ ;  /* 0x00000004050b8224 */ /* 0x000fe200078e02ff */
[----:B------:R-:W-:-:S05]  /*0820*/  @!P0 MOV R8, R12 ;  /* 0x0000000c00088202 */ /* 0x000fca0000000f00 */
[----:B------:R-:W-:Y:S01]  /*0830*/  @!P0 IMAD.WIDE.U32 R8, R4, R26, R8 ;  /* 0x0000001a04088225 */ /* 0x000fe200078e0008 */
[----:B------:R-:W-:-:S04]  /*0840*/  @P1 LEA R4, P2, R26, R6, 0x3 ;  /* 0x000000061a041211 */ /* 0x000fc800078418ff */
[----:B------:R-:W-:Y:S02]  /*0850*/  @P1 LEA.HI.X R5, R26, R7, R5, 0x3, P2 ;  /* 0x000000071a051211 */ /* 0x000fe400010f1c05 */
[----:B------:R-:W-:Y:S01]  /*0860*/  @!P0 IADD3 R0, PT, PT, R9, R11, RZ ;  /* 0x0000000b09008210 */ /* 0x000fe20007ffe0ff */
[----:B------:R-:W2:Y:S01]  /*0870*/  @P1 LDG.E.64 R6, desc[UR6][R6.64] ;  /* 0x0000000606061981 */ /* 0x000ea2000c1e1b00 */
[----:B-1----:R-:W-:-:S03]  /*0880*/  @!P0 LEA R2, P2, R8, R2, 0x3 ;  /* 0x0000000208028211 */ /* 0x002fc600078418ff */
[----:B------:R-:W3:Y:S01]  /*0890*/  @P1 LDG.E.64 R4, desc[UR6][R4.64] ;  /* 0x0000000604041981 */ /* 0x000ee2000c1e1b00 */
[----:B------:R-:W-:-:S06]  /*08a0*/  @!P0 LEA.HI.X R3, R8, R3, R0, 0x3, P2 ;  /* 0x0000000308038211 */ /* 0x000fcc00010f1c00 */
[----:B------:R-:W4:Y:S01]  /*08b0*/  @!P0 LDG.E.64 R2, desc[UR6][R2.64] ;  /* 0x0000000602028981 */ /* 0x000f22000c1e1b00 */
[----:B--2---:R-:W-:Y:S01]  /*08c0*/  @P1 FADD R9, R20, R6 ;  /* 0x0000000614091221 */ /* 0x004fe20000000000 */
[----:B------:R-:W-:-:S03]  /*08d0*/  @P1 FADD R0, R21, R7 ;  /* 0x0000000715001221 */ /* 0x000fc60000000000 */
[----:B---3--:R-:W-:Y:S01]  /*08e0*/  @P1 FADD R20, R9, R4 ;  /* 0x0000000409141221 */ /* 0x008fe20000000000 */
[----:B------:R-:W-:-:S03]  /*08f0*/  @P1 FADD R21, R0, R5 ;  /* 0x0000000500151221 */ /* 0x000fc60000000000 */
[----:B----4-:R-:W-:Y:S01]  /*0900*/  @!P0 FADD R20, R20, R2 ;  /* 0x0000000214148221 */ /* 0x010fe20000000000 */
[----:B------:R-:W-:-:S07]  /*0910*/  @!P0 FADD R21, R21, R3 ;  /* 0x0000000315158221 */ /* 0x000fce0000000000 */
.L_x_0:
[----:B------:R-:W0:Y:S01]  /*0920*/  LDCU.64 UR4, c[0x0][0x3a0] ;  /* 0x00007400ff0477ac */ /* 0x000e220008000a00 */
[----:B------:R-:W1:Y:S01]  /*0930*/  LDC.64 R4, c[0x0][0x3b0] ;  /* 0x0000ec00ff047b82 */ /* 0x000e620000000a00 */
[----:B------:R-:W-:Y:S01]  /*0940*/  SHF.R.S32.HI R13, RZ, 0x1f, R12 ;  /* 0x0000001fff0d7819 */ /* 0x000fe2000001140c */
[----:B------:R-:W2:Y:S01]  /*0950*/  LDCU.64 UR8, c[0x0][0x388] ;  /* 0x00007100ff0877ac */ /* 0x000ea20008000a00 */
[----:B0-----:R-:W-:-:S04]  /*0960*/  UIADD3 UR4, UPT, UPT, UR5, UR4, URZ ;  /* 0x0000000405047290 */ /* 0x001fc8000fffe0ff */
[----:B------:R-:W-:Y:S02]  /*0970*/  USHF.R.S32.HI UR5, URZ, 0x1f, UR4 ;  /* 0x0000001fff057899 */ /* 0x000fe40008011404 */
[----:B-1----:R-:W-:-:S04]  /*0980*/  IMAD.WIDE.U32 R2, R4, UR4, R12 ;  /* 0x0000000404027c25 */ /* 0x002fc8000f8e000c */
[----:B------:R-:W-:Y:S01]  /*0990*/  IMAD R0, R4, UR5, RZ ;  /* 0x0000000504007c24 */ /* 0x000fe2000f8e02ff */
[----:B--2---:R-:W-:-:S03]  /*09a0*/  LEA R4, P0, R2, UR8, 0x3 ;  /* 0x0000000802047c11 */ /* 0x004fc6000f8018ff */
[----:B------:R-:W-:-:S05]  /*09b0*/  IMAD R5, R5, UR4, R0 ;  /* 0x0000000405057c24 */ /* 0x000fca000f8e0200 */
[----:B------:R-:W-:-:S04]  /*09c0*/  IADD3 R3, PT, PT, R3, R5, RZ ;  /* 0x0000000503037210 */ /* 0x000fc80007ffe0ff */
[----:B------:R-:W-:-:S05]  /*09d0*/  LEA.HI.X R5, R2, UR9, R3, 0x3, P0 ;  /* 0x0000000902057c11 */ /* 0x000fca00080f1c03 */
[----:B------:R-:W-:Y:S01]  /*09e0*/  STG.E.64 desc[UR6][R4.64], R20 ;  /* 0x0000001404007986 */ /* 0x000fe2000c101b06 */
[----:B------:R-:W-:Y:S05]  /*09f0*/  EXIT ;  /* 0x000000000000794d */ /* 0x000fea0003800000 */
.L_x_4:
[----:B------:R-:W-:-:S00]  /*0a00*/  BRA `(.L_x_4) ;  /* 0xfffffffc00fc7947 */ /* 0x000fc0000383ffff */
[----:B------:R-:W-:-:S00]  /*0a10*/  NOP ;  /* 0x0000000000007918 */ /* 0x000fc00000000000 */
        /* <DEDUP_REMOVED lines=14> */
.L_x_12:


//--------------------- .text._Z20rotate_spectrum_smemP6float2S0_lflff --------------------------
	.section	.text._Z20rotate_spectrum_smemP6float2S0_lflff,"ax",@progbits
	.align	128
        .global         _Z20rotate_spectrum_smemP6float2S0_lflff
        .type           _Z20rotate_spectrum_smemP6float2S0_lflff,@function
        .size           _Z20rotate_spectrum_smemP6float2S0_lflff,(.L_x_13 - _Z20rotate_spectrum_smemP6float2S0_lflff)
        .other          _Z20rotate_spectrum_smemP6float2S0_lflff,@"STO_CUDA_ENTRY STV_DEFAULT"
_Z20rotate_spectrum_smemP6float2S0_lflff:
.text._Z20rotate_spectrum_smemP6float2S0_lflff:
[----:B------:R-:W-:Y:S01]  /*0000*/  LDC R1, c[0x0][0x37c] ;  /* 0x0000df00ff017b82 */ /* 0x000fe20000000800 */
[----:B------:R-:W0:Y:S07]  /*0010*/  S2R R5, SR_TID.X ;  /* 0x0000000000057919 */ /* 0x000e2e0000002100 */
[----:B------:R-:W1:Y:S01]  /*0020*/  S2UR UR6, SR_CTAID.Y ;  /* 0x00000000000679c3 */ /* 0x000e620000002600 */
[----:B------:R-:W2:Y:S01]  /*0030*/  LDCU.64 UR10, c[0x0][0x358] ;  /* 0x00006b00ff0a77ac */ /* 0x000ea20008000a00 */
[----:B------:R-:W-:Y:S06]  /*0040*/  BSSY.RECONVERGENT B0, `(.L_x_5) ;  /* 0x0000057000007945 */ /* 0x000fec0003800200 */
[----:B------:R-:W0:Y:S08]  /*0050*/  S2UR UR4, SR_CTAID.X ;  /* 0x00000000000479c3 */ /* 0x000e300000002500 */
[----:B------:R-:W0:Y:S08]  /*0060*/  LDC R2, c[0x0][0x360] ;  /* 0x0000d800ff027b82 */ /* 0x000e300000000800 */
[----:B------:R-:W3:Y:S01]  /*0070*/  LDC.64 R6, c[0x0][0x3a0] ;  /* 0x0000e800ff067b82 */ /* 0x000ee20000000a00 */
[----:B-1----:R-:W-:-:S07]  /*0080*/  USHF.L.U32 UR7, UR6, 0x4, URZ ;  /* 0x0000000406077899 */ /* 0x002fce00080006ff */
[----:B------:R-:W1:Y:S08]  /*0090*/  LDC.64 R10, c[0x0][0x390] ;  /* 0x0000e400ff0a7b82 */ /* 0x000e700000000a00 */
[----:B------:R-:W4:Y:S01]  /*00a0*/  S2UR UR5, SR_CgaCtaId ;  /* 0x00000000000579c3 */ /* 0x000f220000008800 */
[----:B0-----:R-:W-:Y:S01]  /*00b0*/  IMAD R2, R2, UR4, R5 ;  /* 0x0000000402027c24 */ /* 0x001fe2000f8e0205 */
[----:B------:R-:W-:-:S04]  /*00c0*/  UMOV UR4, 0x400 ;  /* 0x0000040000047882 */ /* 0x000fc80000000000 */
[----:B------:R-:W-:Y:S02]  /*00d0*/  SHF.R.S32.HI R3, RZ, 0x1f, R2 ;  /* 0x0000001fff037819 */ /* 0x000fe40000011402 */
[----:B---3--:R-:W-:-:S04]  /*00e0*/  ISETP.LE.U32.AND P0, PT, R6, UR7, PT ;  /* 0x0000000706007c0c */ /* 0x008fc8000bf03070 */
[----:B------:R-:W-:Y:S02]  /*00f0*/  ISETP.GE.AND.EX P0, PT, RZ, R7, PT, P0 ;  /* 0x00000007ff00720c */ /* 0x000fe40003f06300 */
[----:B-1----:R-:W-:-:S04]  /*0100*/  ISETP.LT.U32.AND P1, PT, R2, R10, PT ;  /* 0x0000000a0200720c */ /* 0x002fc80003f21070 */
[----:B------:R-:W-:Y:S01]  /*0110*/  ISETP.LT.AND.EX P0, PT, R3, R11, !P0, P1 ;  /* 0x0000000b0300720c */ /* 0x000fe20004701310 */
[----:B----4-:R-:W-:-:S06]  /*0120*/  ULEA UR4, UR5, UR4, 0x18 ;  /* 0x0000000405047291 */ /* 0x010fcc000f8ec0ff */
[----:B------:R-:W-:-:S06]  /*0130*/  LEA R0, R5, UR4, 0x3 ;  /* 0x0000000405007c11 */ /* 0x000fcc000f8e18ff */
[----:B--2---:R-:W-:Y:S05]  /*0140*/  @!P0 BRA `(.L_x_6) ;  /* 0x0000000400188947 */ /* 0x004fea0003800000 */
[----:B------:R-:W0:Y:S01]  /*0150*/  LDCU.64 UR4, c[0x0][0x380] ;  /* 0x00007000ff0477ac */ /* 0x000e220008000a00 */
[----:B------:R-:W-:Y:S01]  /*0160*/  IMAD.WIDE.U32 R6, R10, UR7, R2 ;  /* 0x000000070a067c25 */ /* 0x000fe2000f8e0002 */
[----:B------:R-:W-:-:S03]  /*0170*/  SHF.L.U32 R9, R11, 0x3, RZ ;  /* 0x000000030b097819 */ /* 0x000fc600000006ff */
[----:B------:R-:W-:Y:S02]  /*0180*/  IMAD R7, R11, UR7, R7 ;  /* 0x000000070b077c24 */ /* 0x000fe4000f8e0207 */
[----:B------:R-:W-:-:S05]  /*0190*/  IMAD.WIDE.U32 R4, R10, 0x8, RZ ;  /* 0x000000080a047825 */ /* 0x000fca00078e00ff */
[----:B------:R-:W-:Y:S02]  /*01a0*/  IADD3 R5, PT, PT, R5, R9, RZ ;  /* 0x0000000905057210 */ /* 0x000fe40007ffe0ff */
[----:B0-----:R-:W-:-:S04]  /*01b0*/  LEA R18, P1, R6, UR4, 0x3 ;  /* 0x0000000406127c11 */ /* 0x001fc8000f8218ff */
[----:B------:R-:W-:Y:S02]  /*01c0*/  LEA.HI.X R19, R6, UR5, R7, 0x3, P1 ;  /* 0x0000000506137c11 */ /* 0x000fe400088f1c07 */
[----:B------:R-:W-:-:S03]  /*01d0*/  IADD3 R8, P1, PT, R18, R4, RZ ;  /* 0x0000000412087210 */ /* 0x000fc60007f3e0ff */
[----:B------:R0:W2:Y:S01]  /*01e0*/  LDG.E.64 R6, desc[UR10][R18.64] ;  /* 0x0000000a12067981 */ /* 0x0000a2000c1e1b00 */
[----:B------:R-:W-:Y:S02]  /*01f0*/  IADD3.X R9, PT, PT, R5, R19, RZ, P1, !PT ;  /* 0x0000001305097210 */ /* 0x000fe40000ffe4ff */
[----:B------:R-:W-:-:S04]  /*0200*/  IADD3 R10, P1, PT, R8, R4, RZ ;  /* 0x00000004080a7210 */ /* 0x000fc80007f3e0ff */
[-C--:B------:R-:W-:Y:S02]  /*0210*/  IADD3.X R11, PT, PT, R9, R5.reuse, RZ, P1, !PT ;  /* 0x00000005090b7210 */ /* 0x080fe40000ffe4ff */
[-C--:B------:R-:W-:Y:S01]  /*0220*/  IADD3 R12, P1, PT, R10, R4.reuse, RZ ;  /* 0x000000040a0c7210 */ /* 0x080fe20007f3e0ff */
[----:B------:R-:W3:Y:S03]  /*0230*/  LDG.E.64 R8, desc[UR10][R8.64] ;  /* 0x0000000a08087981 */ /* 0x000ee6000c1e1b00 */
[----:B------:R-:W-:Y:S02]  /*0240*/  IADD3.X R13, PT, PT, R11, R5, RZ, P1, !PT ;  /* 0x000000050b0d7210 */ /* 0x000fe40000ffe4ff */
[----:B------:R-:W4:Y:S01]  /*0250*/  LDG.E.64 R10, desc[UR10][R10.64] ;  /* 0x0000000a0a0a7981 */ /* 0x000f22000c1e1b00 */
[----:B------:R-:W-:-:S04]  /*0260*/  IADD3 R14, P1, PT, R12, R4, RZ ;  /* 0x000000040c0e7210 */ /* 0x000fc80007f3e0ff */
[-C--:B------:R-:W-:Y:S02]  /*0270*/  IADD3.X R15, PT, PT, R13, R5.reuse, RZ, P1, !PT ;  /* 0x000000050d0f7210 */ /* 0x080fe40000ffe4ff */
[-C--:B------:R-:W-:Y:S01]  /*0280*/  IADD3 R20, P1, PT, R14, R4.reuse, RZ ;  /* 0x000000040e147210 */ /* 0x080fe20007f3e0ff */
[----:B------:R-:W5:Y:S03]  /*0290*/  LDG.E.64 R12, desc[UR10][R12.64] ;  /* 0x0000000a0c0c7981 */ /* 0x000f66000c1e1b00 */
[-C--:B------:R-:W-:Y:S02]  /*02a0*/  IADD3.X R21, PT, PT, R15, R5.reuse, RZ, P1, !PT ;  /* 0x000000050f157210 */ /* 0x080fe40000ffe4ff */
[-C--:B0-----:R-:W-:Y:S01]  /*02b0*/  IADD3 R18, P5, PT, R20, R4.reuse, RZ ;  /* 0x0000000414127210 */ /* 0x081fe20007fbe0ff */
[----:B------:R-:W5:Y:S03]  /*02c0*/  LDG.E.64 R14, desc[UR10][R14.64] ;  /* 0x0000000a0e0e7981 */ /* 0x000f66000c1e1b00 */
[----:B------:R-:W-:Y:S01]  /*02d0*/  IADD3.X R19, PT, PT, R21, R5, RZ, P5, !PT ;  /* 0x0000000515137210 */ /* 0x000fe20002ffe4ff */
[----:B------:R0:W5:Y:S02]  /*02e0*/  LDG.E.64 R16, desc[UR10][R20.64] ;  /* 0x0000000a14107981 */ /* 0x000164000c1e1b00 */
[----:B0-----:R-:W-:-:S04]  /*02f0*/  IADD3 R20, P6, PT, R18, R4, RZ ;  /* 0x0000000412147210 */ /* 0x001fc80007fde0ff */
[-C--:B------:R-:W-:Y:S02]  /*0300*/  IADD3 R22, P1, PT, R20, R4.reuse, RZ ;  /* 0x0000000414167210 */ /* 0x080fe40007f3e0ff */
[-C--:B------:R-:W-:Y:S02]  /*0310*/  IADD3.X R21, PT, PT, R19, R5.reuse, RZ, P6, !PT ;  /* 0x0000000513157210 */ /* 0x080fe400037fe4ff */
[-C--:B------:R-:W-:Y:S01]  /*0320*/  IADD3 R24, P2, PT, R22, R4.reuse, RZ ;  /* 0x0000000416187210 */ /* 0x080fe20007f5e0ff */
[----:B------:R-:W5:Y:S01]  /*0330*/  LDG.E.64 R18, desc[UR10][R18.64] ;  /* 0x0000000a12127981 */ /* 0x000f62000c1e1b00 */
[-C--:B------:R-:W-:Y:S02]  /*0340*/  IADD3.X R23, PT, PT, R21, R5.reuse, RZ, P1, !PT ;  /* 0x0000000515177210 */ /* 0x080fe40000ffe4ff */
[----:B------:R-:W-:Y:S01]  /*0350*/  IADD3 R26, P3, PT, R24, R4, RZ ;  /* 0x00000004181a7210 */ /* 0x000fe20007f7e0ff */
[----:B------:R-:W5:Y:S01]  /*0360*/  LDG.E.64 R20, desc[UR10][R20.64] ;  /* 0x0000000a14147981 */ /* 0x000f62000c1e1b00 */
[----:B------:R-:W-:-:S03]  /*0370*/  IADD3.X R25, PT, PT, R23, R5, RZ, P2, !PT ;  /* 0x0000000517197210 */ /* 0x000fc600017fe4ff */
[----:B------:R-:W5:Y:S01]  /*0380*/  LDG.E.64 R22, desc[UR10][R22.64] ;  /* 0x0000000a16167981 */ /* 0x000f62000c1e1b00 */
[----:B------:R-:W-:-:S03]  /*0390*/  IADD3.X R27, PT, PT, R25, R5, RZ, P3, !PT ;  /* 0x00000005191b7210 */ /* 0x000fc60001ffe4ff */
[----:B------:R-:W5:Y:S04]  /*03a0*/  LDG.E.64 R24, desc[UR10][R24.64] ;  /* 0x0000000a18187981 */ /* 0x000f68000c1e1b00 */
[----:B--2---:R0:W-:Y:S02]  /*03b0*/  STS.64 [R0], R6 ;  /* 0x0000000600007388 */ /* 0x0041e40000000a00 */
[-C--:B0-----:R-:W-:Y:S02]  /*03c0*/  IADD3 R6, P4, PT, R26, R4.reuse, RZ ;  /* 0x000000041a067210 */ /* 0x081fe40007f9e0ff */
[----:B---3--:R0:W-:Y:S02]  /*03d0*/  STS.64 [R0+0x400], R8 ;  /* 0x0004000800007388 */ /* 0x0081e40000000a00 */
[----:B------:R-:W-:-:S02]  /*03e0*/  IADD3 R28, P5, PT, R6, R4, RZ ;  /* 0x00000004061c7210 */ /* 0x000fc40007fbe0ff */
[-C--:B------:R-:W-:Y:S01]  /*03f0*/  IADD3.X R7, PT, PT, R27, R5.reuse, RZ, P4, !PT ;  /* 0x000000051b077210 */ /* 0x080fe200027fe4ff */
[----:B----4-:R1:W-:Y:S03]  /*0400*/  STS.64 [R0+0x800], R10 ;  /* 0x0008000a00007388 */ /* 0x0103e60000000a00 */
[----:B------:R-:W-:Y:S01]  /*0410*/  IADD3.X R29, PT, PT, R7, R5, RZ, P5, !PT ;  /* 0x00000005071d7210 */ /* 0x000fe20002ffe4ff */
[----:B------:R-:W2:Y:S01]  /*0420*/  LDG.E.64 R26, desc[UR10][R26.64] ;  /* 0x0000000a1a1a7981 */ /* 0x000ea2000c1e1b00 */
[----:B0-----:R-:W-:-:S03]  /*0430*/  IADD3 R8, P6, PT, R28, R4, RZ ;  /* 0x000000041c087210 */ /* 0x001fc60007fde0ff */
[----:B------:R-:W3:Y:S01]  /*0440*/  LDG.E.64 R6, desc[UR10][R6.64] ;  /* 0x0000000a06067981 */ /* 0x000ee2000c1e1b00 */
[-C--:B------:R-:W-:Y:S02]  /*0450*/  IADD3.X R9, PT, PT, R29, R5.reuse, RZ, P6, !PT ;  /* 0x000000051d097210 */ /* 0x080fe400037fe4ff */
[-C--:B-1----:R-:W-:Y:S01]  /*0460*/  IADD3 R10, P1, PT, R8, R4.reuse, RZ ;  /* 0x00000004080a7210 */ /* 0x082fe20007f3e0ff */
[----:B------:R-:W4:Y:S03]  /*0470*/  LDG.E.64 R28, desc[UR10][R28.64] ;  /* 0x0000000a1c1c7981 */ /* 0x000f26000c1e1b00 */
[----:B------:R-:W-:Y:S02]  /*0480*/  IADD3 R4, P2, PT, R10, R4, RZ ;  /* 0x000000040a047210 */ /* 0x000fe40007f5e0ff */
[-C--:B------:R-:W-:Y:S02]  /*0490*/  IADD3.X R11, PT, PT, R9, R5.reuse, RZ, P1, !PT ;  /* 0x00000005090b7210 */ /* 0x080fe40000ffe4ff */
[----:B------:R-:W4:Y:S02]  /*04a0*/  LDG.E.64 R8, desc[UR10][R8.64] ;  /* 0x0000000a08087981 */ /* 0x000f24000c1e1b00 */
[----:B------:R-:W-:-:S02]  /*04b0*/  IADD3.X R5, PT, PT, R11, R5, RZ, P2, !PT ;  /* 0x000000050b057210 */ /* 0x000fc400017fe4ff */
[----:B------:R-:W4:Y:S04]  /*04c0*/  LDG.E.64 R10, desc[UR10][R10.64] ;  /* 0x0000000a0a0a7981 */ /* 0x000f28000c1e1b00 */
[----:B------:R-:W4:Y:S04]  /*04d0*/  LDG.E.64 R4, desc[UR10][R4.64] ;  /* 0x0000000a04047981 */ /* 0x000f28000c1e1b00 */
[----:B-----5:R0:W-:Y:S04]  /*04e0*/  STS.64 [R0+0xc00], R12 ;  /* 0x000c000c00007388 */ /* 0x0201e80000000a00 */
[----:B------:R0:W-:Y:S04]  /*04f0*/  STS.64 [R0+0x1000], R14 ;  /* 0x0010000e00007388 */ /* 0x0001e80000000a00 */
[----:B------:R0:W-:Y:S04]  /*0500*/  STS.64 [R0+0x1400], R16 ;  /* 0x0014001000007388 */ /* 0x0001e80000000a00 */
[----:B------:R0:W-:Y:S04]  /*0510*/  STS.64 [R0+0x1800], R18 ;  /* 0x0018001200007388 */ /* 0x0001e80000000a00 */
[----:B------:R0:W-:Y:S04]  /*0520*/  STS.64 [R0+0x1c00], R20 ;  /* 0x001c001400007388 */ /* 0x0001e80000000a00 */
[----:B------:R0:W-:Y:S04]  /*0530*/  STS.64 [R0+0x2000], R22 ;  /* 0x0020001600007388 */ /* 0x0001e80000000a00 */
[----:B------:R0:W-:Y:S04]  /*0540*/  STS.64 [R0+0x2400], R24 ;  /* 0x0024001800007388 */ /* 0x0001e80000000a00 */
[----:B--2---:R0:W-:Y:S04]  /*0550*/  STS.64 [R0+0x2800], R26 ;  /* 0x0028001a00007388 */ /* 0x0041e80000000a00 */
[----:B---3--:R0:W-:Y:S04]  /*0560*/  STS.64 [R0+0x2c00], R6 ;  /* 0x002c000600007388 */ /* 0x0081e80000000a00 */
[----:B----4-:R0:W-:Y:S04]  /*0570*/  STS.64 [R0+0x3000], R28 ;  /* 0x0030001c00007388 */ /* 0x0101e80000000a00 */
[----:B------:R0:W-:Y:S04]  /*0580*/  STS.64 [R0+0x3400], R8 ;  /* 0x0034000800007388 */ /* 0x0001e80000000a00 */
[----:B------:R0:W-:Y:S04]  /*0590*/  STS.64 [R0+0x3800], R10 ;  /* 0x0038000a00007388 */ /* 0x0001e80000000a00 */
[----:B------:R0:W-:Y:S02]  /*05a0*/  STS.64 [R0+0x3c00], R4 ;  /* 0x003c000400007388 */ /* 0x0001e40000000a00 */
.L_x_6:
[----:B------:R-:W-:Y:S05]  /*05b0*/  BSYNC.RECONVERGENT B0 ;  /* 0x0000000000007941 */ /* 0x000fea0003800200 */
.L_x_5:
[----:B------:R-:W1:Y:S01]  /*05c0*/  LDCU UR4, c[0x0][0x398] ;  /* 0x00007300ff0477ac */ /* 0x000e620008000800 */
[----:B0-----:R-:W-:Y:S01]  /*05d0*/  I2F.F64 R8, R2 ;  /* 0x0000000200087312 */ /* 0x001fe20000201c00 */
[----:B------:R0:W-:Y:S01]  /*05e0*/  STS.64 [R0+0x4000], RZ ;  /* 0x004000ff00007388 */ /* 0x0001e20000000a00 */
[----:B------:R-:W2:Y:S01]  /*05f0*/  LDC.64 R4, c[0x0][0x3a8] ;  /* 0x0000ea00ff047b82 */ /* 0x000ea20000000a00 */
[----:B------:R-:W-:Y:S02]  /*0600*/  UMOV UR5, 0x401921fb ;  /* 0x401921fb00057882 */ /* 0x000fe40000000000 */
[----:B------:R0:W-:Y:S04]  /*0610*/  STS.64 [R0+0x4400], RZ ;  /* 0x004400ff00007388 */ /* 0x0001e80000000a00 */
[----:B------:R0:W-:Y:S04]  /*0620*/  STS.64 [R0+0x4800], RZ ;  /* 0x004800ff00007388 */ /* 0x0001e80000000a00 */
[----:B------:R0:W-:Y:S01]  /*0630*/  STS.64 [R0+0x4c00], RZ ;  /* 0x004c00ff00007388 */ /* 0x0001e20000000a00 */
[----:B-1----:R-:W1:Y:S01]  /*0640*/  F2F.F64.F32 R6, UR4 ;  /* 0x0000000400067d10 */ /* 0x002e620008201800 */
[----:B------:R-:W-:-:S02]  /*0650*/  UMOV UR4, 0x54442d18 ;  /* 0x54442d1800047882 */ /* 0x000fc40000000000 */
[----:B------:R0:W-:Y:S04]  /*0660*/  STS.64 [R0+0x5000], RZ ;  /* 0x005000ff00007388 */ /* 0x0001e80000000a00 */
[----:B------:R0:W-:Y:S04]  /*0670*/  STS.64 [R0+0x5400], RZ ;  /* 0x005400ff00007388 */ /* 0x0001e80000000a00 */
[----:B------:R0:W-:Y:S04]  /*0680*/  STS.64 [R0+0x5800], RZ ;  /* 0x005800ff00007388 */ /* 0x0001e80000000a00 */
[----:B------:R0:W-:Y:S01]  /*0690*/  STS.64 [R0+0x5c00], RZ ;  /* 0x005c00ff00007388 */ /* 0x0001e20000000a00 */
[----:B-1----:R-:W-:Y:S01]  /*06a0*/  DMUL R6, R6, UR4 ;  /* 0x0000000406067c28 */ /* 0x002fe20008000000 */
[----:B------:R-:W-:-:S02]  /*06b0*/  UMOV UR4, 0x8 ;  /* 0x0000000800047882 */ /* 0x000fc40000000000 */
[----:B------:R0:W-:Y:S01]  /*06c0*/  STS.64 [R0+0x6000], RZ ;  /* 0x006000ff00007388 */ /* 0x0001e20000000a00 */
[----:B------:R-:W-:-:S03]  /*06d0*/  ULEA UR4, UR6, UR4, 0x6 ;  /* 0x0000000406047291 */ /* 0x000fc6000f8e30ff */
[----:B------:R0:W-:Y:S01]  /*06e0*/  STS.64 [R0+0x6400], RZ ;  /* 0x006400ff00007388 */ /* 0x0001e20000000a00 */
[----:B------:R-:W-:Y:S01]  /*06f0*/  DMUL R10, R6, R8 ;  /* 0x00000008060a7228 */ /* 0x000fe20000000000 */
[----:B------:R-:W-:Y:S02]  /*0700*/  HFMA2 R7, -RZ, RZ, 0, 0 ;  /* 0x00000000ff077431 */ /* 0x000fe400000001ff */
[----:B------:R0:W-:Y:S01]  /*0710*/  STS.64 [R0+0x6800], RZ ;  /* 0x006800ff00007388 */ /* 0x0001e20000000a00 */
[----:B------:R-:W-:Y:S02]  /*0720*/  IADD3 R8, PT, PT, R0, 0x4000, RZ ;  /* 0x0000400000087810 */ /* 0x000fe40007ffe0ff */
[----:B------:R0:W1:Y:S01]  /*0730*/  F2F.F32.F64 R6, R10 ;  /* 0x0000000a00067310 */ /* 0x0000620000301000 */
[----:B------:R0:W-:Y:S04]  /*0740*/  STS.64 [R0+0x6c00], RZ ;  /* 0x006c00ff00007388 */ /* 0x0001e80000000a00 */
[----:B------:R0:W-:Y:S04]  /*0750*/  STS.64 [R0+0x7000], RZ ;  /* 0x007000ff00007388 */ /* 0x0001e80000000a00 */
[----:B------:R0:W-:Y:S04]  /*0760*/  STS.64 [R0+0x7400], RZ ;  /* 0x007400ff00007388 */ /* 0x0001e80000000a00 */
[----:B------:R0:W-:Y:S04]  /*0770*/  STS.64 [R0+0x7800], RZ ;  /* 0x007800ff00007388 */ /* 0x0001e80000000a00 */
[----:B------:R0:W-:Y:S01]  /*0780*/  STS.64 [R0+0x7c00], RZ ;  /* 0x007c00ff00007388 */ /* 0x0001e20000000a00 */
[----:B-12---:R-:W-:Y:S06]  /*0790*/  BAR.SYNC.DEFER_BLOCKING 0x0 ;  /* 0x0000000000007b1d */ /* 0x006fec0000010000 */
.L_x_9:
[----:B------:R-:W-:Y:S01]  /*07a0*/  I2FP.F32.U32 R9, R7 ;  /* 0x0000000700097245 */ /* 0x000fe20000201000 */
[----:B------:R-:W-:Y:S04]  /*07b0*/  BSSY.RECONVERGENT B0, `(.L_x_7) ;  /* 0x000011c000007945 */ /* 0x000fe80003800200 */
[----:B------:R-:W-:Y:S01]  /*07c0*/  FFMA R9, R9, R5, R4 ;  /* 0x0000000509097223 */ /* 0x000fe20000000004 */
[----:B-1----:R-:W-:Y:S06]  /*07d0*/  @!P0 BRA `(.L_x_8) ;  /* 0x0000001000648947 */ /* 0x002fec0003800000 */
[----:B------:R-:W1:Y:S01]  /*07e0*/  LDCU.64 UR8, c[0x3][UR4+-0x8] ;  /* 0x00ffff00040877ac */ /* 0x000e620008000a00 */
[----:B0-----:R-:W0:Y:S01]  /*07f0*/  LDS.64 R10, [R0] ;  /* 0x00000000000a7984 */ /* 0x001e220000000a00 */
[----:B-1----:R-:W-:-:S04]  /*0800*/  FMUL R12, R6, UR8 ;  /* 0x00000008060c7c20 */ /* 0x002fc80008400000 */
[----:B------:R-:W-:-:S04]  /*0810*/  FMUL R12, R9, R12 ;  /* 0x0000000c090c7220 */ /* 0x000fc80000400000 */
[----:B------:R-:W-:-:S04]  /*0820*/  FMUL.RZ R18, R12, 0.15915493667125701904 ;  /* 0x3e22f9830c127820 */ /* 0x000fc8000040c000 */
[----:B------:R-:W0:Y:S08]  /*0830*/  MUFU.SIN R12, R18 ;  /* 0x00000012000c7308 */ /* 0x000e300000000400 */
[----:B------:R1:W2:Y:S01]  /*0840*/  MUFU.COS R13, R18 ;  /* 0x00000012000d7308 */ /* 0x0002a20000000000 */
[----:B0-----:R-:W-:Y:S01]  /*0850*/  FMUL R15, R11, R12 ;  /* 0x0000000c0b0f7220 */ /* 0x001fe20000400000 */
[----:B-1----:R-:W-:Y:S01]  /*0860*/  FMUL R18, R6, UR9 ;  /* 0x0000000906127c20 */ /* 0x002fe20008400000 */
[----:B------:R-:W0:Y:S03]  /*0870*/  LDCU.64 UR8, c[0x3][UR4] ;  /* 0x00c00000040877ac */ /* 0x000e260008000a00 */
[----:B------:R-:W-:Y:S01]  /*0880*/  FMUL R18, R9, R18 ;  /* 0x0000001209127220 */ /* 0x000fe20000400000 */
[-C--:B--2---:R-:W-:Y:S01]  /*0890*/  FMUL R17, R11, R13.reuse ;  /* 0x0000000d0b117220 */ /* 0x084fe20000400000 */
[----:B------:R-:W-:-:S02]  /*08a0*/  FFMA R15, R10, R13, -R15 ;  /* 0x0000000d0a0f7223 */ /* 0x000fc4000000080f */
[----:B------:R-:W-:Y:S01]  /*08b0*/  FMUL.RZ R19, R18, 0.15915493667125701904 ;  /* 0x3e22f98312137820 */ /* 0x000fe2000040c000 */
[C---:B------:R-:W-:Y:S01]  /*08c0*/  FFMA R12, R10.reuse, R12, R17 ;  /* 0x0000000c0a0c7223 */ /* 0x040fe20000000011 */
[----:B------:R-:W-:Y:S01]  /*08d0*/  FADD R14, R10, R15 ;  /* 0x0000000f0a0e7221 */ /* 0x000fe20000000000 */
[----:B------:R-:W-:Y:S01]  /*08e0*/  LEA R10, R7, R8, 0xa ;  /* 0x00000008070a7211 */ /* 0x000fe200078e50ff */
[----:B------:R-:W-:Y:S01]  /*08f0*/  MUFU.COS R18, R19 ;  /* 0x0000001300127308 */ /* 0x000fe20000000000 */
[----:B------:R-:W-:-:S05]  /*0900*/  FADD R15, R11, R12 ;  /* 0x0000000c0b0f7221 */ /* 0x000fca0000000000 */
[----:B------:R-:W-:Y:S02]  /*0910*/  STS.64 [R0], R14 ;  /* 0x0000000e00007388 */ /* 0x000fe40000000a00 */
[----:B------:R-:W1:Y:S02]  /*0920*/  MUFU.SIN R11, R19 ;  /* 0x00000013000b7308 */ /* 0x000e640000000400 */
[----:B------:R-:W2:Y:S02]  /*0930*/  LDS.64 R12, [R10] ;  /* 0x000000000a0c7984 */ /* 0x000ea40000000a00 */
[----:B--2---:R-:W-:Y:S01]  /*0940*/  FADD R16, R14, R12 ;  /* 0x0000000c0e107221 */ /* 0x004fe20000000000 */
[----:B------:R-:W-:-:S05]  /*0950*/  FADD R17, R15, R13 ;  /* 0x0000000d0f117221 */ /* 0x000fca0000000000 */
[----:B------:R-:W-:Y:S04]  /*0960*/  STS.64 [R10], R16 ;  /* 0x000000100a007388 */ /* 0x000fe80000000a00 */
[----:B------:R-:W1:Y:S02]  /*0970*/  LDS.64 R12, [R0+0x400] ;  /* 0x00040000000c7984 */ /* 0x000e640000000a00 */
[C---:B-1----:R-:W-:Y:S01]  /*0980*/  FMUL R15, R13.reuse, R11 ;  /* 0x0000000b0d0f7220 */ /* 0x042fe20000400000 */
[----:B------:R-:W-:-:S03]  /*0990*/  FMUL R14, R13, R18 ;  /* 0x000000120d0e7220 */ /* 0x000fc60000400000 */
[C---:B------:R-:W-:Y:S01]  /*09a0*/  FFMA R15, R12.reuse, R18, -R15 ;  /* 0x000000120c0f7223 */ /* 0x040fe2000000080f */
[----:B------:R-:W-:-:S03]  /*09b0*/  FFMA R18, R12, R11, R14 ;  /* 0x0000000b0c127223 */ /* 0x000fc6000000000e */
[----:B------:R-:W-:Y:S01]  /*09c0*/  FADD R14, R12, R15 ;  /* 0x0000000f0c0e7221 */ /* 0x000fe20000000000 */
[----:B------:R-:W-:Y:S01]  /*09d0*/  FADD R15, R13, R18 ;  /* 0x000000120d0f7221 */ /* 0x000fe20000000000 */
[----:B0-----:R-:W-:-:S04]  /*09e0*/  FMUL R18, R6, UR8 ;  /* 0x0000000806127c20 */ /* 0x001fc80008400000 */
[----:B------:R-:W-:Y:S01]  /*09f0*/  STS.64 [R0+0x400], R14 ;  /* 0x0004000e00007388 */ /* 0x000fe20000000a00 */
[----:B------:R-:W-:-:S03]  /*0a00*/  FMUL R18, R9, R18 ;  /* 0x0000001209127220 */ /* 0x000fc60000400000 */
[----:B------:R-:W0:Y:S01]  /*0a10*/  LDS.64 R12, [R10] ;  /* 0x000000000a0c7984 */ /* 0x000e220000000a00 */
[----:B------:R-:W-:-:S04]  /*0a20*/  FMUL.RZ R19, R18, 0.15915493667125701904 ;  /* 0x3e22f98312137820 */ /* 0x000fc8000040c000 */
[----:B------:R-:W1:Y:S01]  /*0a30*/  MUFU.SIN R11, R19 ;  /* 0x00000013000b7308 */ /* 0x000e620000000400 */
[----:B0-----:R-:W-:Y:S01]  /*0a40*/  FADD R16, R14, R12 ;  /* 0x0000000c0e107221 */ /* 0x001fe20000000000 */
[----:B------:R-:W-:-:S06]  /*0a50*/  FADD R17, R15, R13 ;  /* 0x0000000d0f117221 */ /* 0x000fcc0000000000 */
[----:B------:R-:W0:Y:S01]  /*0a60*/  MUFU.COS R14, R19 ;  /* 0x00000013000e7308 */ /* 0x000e220000000000 */
[----:B------:R-:W-:Y:S04]  /*0a70*/  STS.64 [R10], R16 ;  /* 0x000000100a007388 */ /* 0x000fe80000000a00 */
[----:B------:R-:W1:Y:S02]  /*0a80*/  LDS.64 R12, [R0+0x800] ;  /* 0x00080000000c7984 */ /* 0x000e640000000a00 */
[C---:B-1----:R-:W-:Y:S01]  /*0a90*/  FMUL R15, R13.reuse, R11 ;  /* 0x0000000b0d0f7220 */ /* 0x042fe20000400000 */
[----:B0-----:R-:W-:-:S03]  /*0aa0*/  FMUL R18, R13, R14 ;  /* 0x0000000e0d127220 */ /* 0x001fc60000400000 */
[C---:B------:R-:W-:Y:S01]  /*0ab0*/  FFMA R15, R12.reuse, R14, -R15 ;  /* 0x0000000e0c0f7223 */ /* 0x040fe2000000080f */
[----:B------:R-:W-:-:S03]  /*0ac0*/  FFMA R18, R12, R11, R18 ;  /* 0x0000000b0c127223 */ /* 0x000fc60000000012 */
[----:B------:R-:W-:Y:S01]  /*0ad0*/  FADD R14, R12, R15 ;  /* 0x0000000f0c0e7221 */ /* 0x000fe20000000000 */
[----:B------:R-:W-:Y:S01]  /*0ae0*/  FADD R15, R13, R18 ;  /* 0x000000120d0f7221 */ /* 0x000fe20000000000 */
[----:B------:R-:W-:Y:S01]  /*0af0*/  FMUL R18, R6, UR9 ;  /* 0x0000000906127c20 */ /* 0x000fe20008400000 */
[----:B------:R-:W0:Y:S03]  /*0b00*/  LDCU.64 UR8, c[0x3][UR4+0x8] ;  /* 0x00c00100040877ac */ /* 0x000e260008000a00 */
[----:B------:R-:W-:Y:S01]  /*0b10*/  STS.64 [R0+0x800], R14 ;  /* 0x0008000e00007388 */ /* 0x000fe20000000a00 */
[----:B------:R-:W-:-:S03]  /*0b20*/  FMUL R18, R9, R18 ;  /* 0x0000001209127220 */ /* 0x000fc60000400000 */
[----:B------:R-:W1:Y:S01]  /*0b30*/  LDS.64 R12, [R10] ;  /* 0x000000000a0c7984 */ /* 0x000e620000000a00 */
[----:B------:R-:W-:-:S04]  /*0b40*/  FMUL.RZ R19, R18, 0.15915493667125701904 ;  /* 0x3e22f98312137820 */ /* 0x000fc8000040c000 */
[----:B------:R-:W2:Y:S08]  /*0b50*/  MUFU.SIN R11, R19 ;  /* 0x00000013000b7308 */ /* 0x000eb00000000400 */
[----:B------:R-:W3:Y:S01]  /*0b60*/  MUFU.COS R18, R19 ;  /* 0x0000001300127308 */ /* 0x000ee20000000000 */
[----:B-1----:R-:W-:Y:S01]  /*0b70*/  FADD R16, R14, R12 ;  /* 0x0000000c0e107221 */ /* 0x002fe20000000000 */
[----:B------:R-:W-:-:S05]  /*0b80*/  FADD R17, R15, R13 ;  /* 0x0000000d0f117221 */ /* 0x000fca0000000000 */
[----:B------:R-:W-:Y:S04]  /*0b90*/  STS.64 [R10], R16 ;  /* 0x000000100a007388 */ /* 0x000fe80000000a00 */
[----:B------:R-:W2:Y:S02]  /*0ba0*/  LDS.64 R12, [R0+0xc00] ;  /* 0x000c0000000c7984 */ /* 0x000ea40000000a00 */
[C---:B--2---:R-:W-:Y:S01]  /*0bb0*/  FMUL R15, R13.reuse, R11 ;  /* 0x0000000b0d0f7220 */ /* 0x044fe20000400000 */
[----:B---3--:R-:W-:-:S03]  /*0bc0*/  FMUL R14, R13, R18 ;  /* 0x000000120d0e7220 */ /* 0x008fc60000400000 */
        /* <DEDUP_REMOVED lines=149> */
[----:B------:R-:W1:Y:S08]  /*1520*/  MUFU.SIN R11, R20 ;  /* 0x00000014000b7308 */ /* 0x000e700000000400 */
[----:B------:R-:W2:Y:S01]  /*1530*/  MUFU.COS R14, R20 ;  /* 0x00000014000e7308 */ /* 0x000ea20000000000 */
[----:B0-----:R-:W-:Y:S01]  /*1540*/  FADD R18, R16, R12 ;  /* 0x0000000c10127221 */ /* 0x001fe20000000000 */
[----:B------:R-:W-:-:S05]  /*1550*/  FADD R19, R17, R13 ;  /* 0x0000000d11137221 */ /* 0x000fca0000000000 */
[----:B------:R0:W-:Y:S04]  /*1560*/  STS.64 [R10], R18 ;  /* 0x000000120a007388 */ /* 0x0001e80000000a00 */
[----:B------:R-:W1:Y:S01]  /*1570*/  LDS.64 R12, [R0+0x3000] ;  /* 0x00300000000c7984 */ /* 0x000e620000000a00 */
[----:B0-----:R-:W-:Y:S01]  /*1580*/  FMUL R18, R6, UR9 ;  /* 0x0000000906127c20 */ /* 0x001fe20008400000 */
[----:B------:R-:W0:Y:S03]  /*1590*/  LDCU.64 UR8, c[0x3][UR4+0x30] ;  /* 0x00c00600040877ac */ /* 0x000e260008000a00 */
[----:B------:R-:W-:-:S04]  /*15a0*/  FMUL R18, R9, R18 ;  /* 0x0000001209127220 */ /* 0x000fc80000400000 */
[----:B------:R-:W-:-:S04]  /*15b0*/  FMUL.RZ R19, R18, 0.15915493667125701904 ;  /* 0x3e22f98312137820 */ /* 0x000fc8000040c000 */
[----:B------:R-:W-:Y:S01]  /*15c0*/  MUFU.COS R18, R19 ;  /* 0x0000001300127308 */ /* 0x000fe20000000000 */
[C---:B-1----:R-:W-:Y:S01]  /*15d0*/  FMUL R15, R13.reuse, R11 ;  /* 0x0000000b0d0f7220 */ /* 0x042fe20000400000 */
[----:B--2---:R-:W-:-:S03]  /*15e0*/  FMUL R16, R13, R14 ;  /* 0x0000000e0d107220 */ /* 0x004fc60000400000 */
[C---:B------:R-:W-:Y:S01]  /*15f0*/  FFMA R15, R12.reuse, R14, -R15 ;  /* 0x0000000e0c0f7223 */ /* 0x040fe2000000080f */
[C---:B------:R-:W-:Y:S02]  /*1600*/  FFMA R16, R12.reuse, R11, R16 ;  /* 0x0000000b0c107223 */ /* 0x040fe40000000010 */
[----:B------:R-:W1:Y:S01]  /*1610*/  MUFU.SIN R11, R19 ;  /* 0x00000013000b7308 */ /* 0x000e620000000400 */
[----:B------:R-:W-:Y:S01]  /*1620*/  FADD R14, R12, R15 ;  /* 0x0000000f0c0e7221 */ /* 0x000fe20000000000 */
[----:B------:R-:W-:-:S05]  /*1630*/  FADD R15, R13, R16 ;  /* 0x000000100d0f7221 */ /* 0x000fca0000000000 */
[----:B------:R-:W-:Y:S04]  /*1640*/  STS.64 [R0+0x3000], R14 ;  /* 0x0030000e00007388 */ /* 0x000fe80000000a00 */
        /* <DEDUP_REMOVED lines=28> */
[----:B------:R-:W-:-:S04]  /*1810*/  FMUL R18, R6, UR9 ;  /* 0x0000000906127c20 */ /* 0x000fc80008400000 */
        /* <DEDUP_REMOVED lines=8> */
[----:B------:R-:W-:Y:S04]  /*18a0*/  STS.64 [R10], R16 ;  /* 0x000000100a007388 */ /* 0x000fe80000000a00 */
[----:B------:R-:W1:Y:S02]  /*18b0*/  LDS.64 R12, [R0+0x3c00] ;  /* 0x003c0000000c7984 */ /* 0x000e640000000a00 */
[C---:B-1----:R-:W-:Y:S01]  /*18c0*/  FMUL R15, R13.reuse, R9 ;  /* 0x000000090d0f7220 */ /* 0x042fe20000400000 */
[----:B--2---:R-:W-:-:S03]  /*18d0*/  FMUL R14, R13, R11 ;  /* 0x0000000b0d0e7220 */ /* 0x004fc60000400000 */
[C---:B------:R-:W-:Y:S01]  /*18e0*/  FFMA R15, R12.reuse, R11, -R15 ;  /* 0x0000000b0c0f7223 */ /* 0x040fe2000000080f */
[----:B------:R-:W-:-:S03]  /*18f0*/  FFMA R14, R12, R9, R14 ;  /* 0x000000090c0e7223 */ /* 0x000fc6000000000e */
[----:B------:R-:W-:Y:S01]  /*1900*/  FADD R12, R12, R15 ;  /* 0x0000000f0c0c7221 */ /* 0x000fe20000000000 */
[----:B------:R-:W-:-:S05]  /*1910*/  FADD R13, R13, R14 ;  /* 0x0000000e0d0d7221 */ /* 0x000fca0000000000 */
[----:B------:R-:W-:Y:S04]  /*1920*/  STS.64 [R0+0x3c00], R12 ;  /* 0x003c000c00007388 */ /* 0x000fe80000000a00 */
[----:B------:R-:W0:Y:S02]  /*1930*/  LDS.64 R14, [R10] ;  /* 0x000000000a0e7984 */ /* 0x000e240000000a00 */
[----:B0-----:R-:W-:Y:S01]  /*1940*/  FADD R14, R12, R14 ;  /* 0x0000000e0c0e7221 */ /* 0x001fe20000000000 */
[----:B------:R-:W-:-:S05]  /*1950*/  FADD R15, R13, R15 ;  /* 0x0000000f0d0f7221 */ /* 0x000fca0000000000 */
[----:B------:R1:W-:Y:S02]  /*1960*/  STS.64 [R10], R14 ;  /* 0x0000000e0a007388 */ /* 0x0003e40000000a00 */
.L_x_8:
[----:B------:R-:W-:Y:S05]  /*1970*/  BSYNC.RECONVERGENT B0 ;  /* 0x0000000000007941 */ /* 0x000fea0003800200 */
.L_x_7:
[----:B------:R-:W-:-:S04]  /*1980*/  IADD3 R7, PT, PT, R7, 0x1, RZ ;  /* 0x0000000107077810 */ /* 0x000fc80007ffe0ff */
[----:B------:R-:W-:-:S13]  /*1990*/  ISETP.NE.AND P1, PT, R7, 0x10, PT ;  /* 0x000000100700780c */ /* 0x000fda0003f25270 */
[----:B------:R-:W-:Y:S05]  /*19a0*/  @P1 BRA `(.L_x_9) ;  /* 0xffffffec007c1947 */ /* 0x000fea000383ffff */
[----:B------:R-:W-:Y:S06]  /*19b0*/  BAR.SYNC.DEFER_BLOCKING 0x0 ;  /* 0x0000000000007b1d */ /* 0x000fec0000010000 */
[----:B------:R-:W-:Y:S05]  /*19c0*/  @!P0 EXIT ;  /* 0x000000000000894d */ /* 0x000fea0003800000 */
[----:B------:R-:W2:Y:S01]  /*19d0*/  LDS.64 R18, [R0+0x4000] ;  /* 0x0040000000127984 */ /* 0x000ea20000000a00 */
[----:B------:R-:W3:Y:S01]  /*19e0*/  LDC.64 R20, c[0x0][0x390] ;  /* 0x0000e400ff147b82 */ /* 0x000ee20000000a00 */
[----:B------:R-:W4:Y:S02]  /*19f0*/  LDCU.64 UR4, c[0x0][0x388] ;  /* 0x00007100ff0477ac */ /* 0x000f240008000a00 */
[----:B------:R-:W5:Y:S04]  /*1a00*/  LDS.64 R24, [R0+0x4400] ;  /* 0x0044000000187984 */ /* 0x000f680000000a00 */
[----:B------:R-:W5:Y:S04]  /*1a10*/  LDS.64 R26, [R0+0x4800] ;  /* 0x00480000001a7984 */ /* 0x000f680000000a00 */
[----:B------:R-:W5:Y:S04]  /*1a20*/  LDS.64 R12, [R0+0x4c00] ;  /* 0x004c0000000c7984 */ /* 0x000f680000000a00 */
[----:B-1----:R-:W1:Y:S04]  /*1a30*/  LDS.64 R14, [R0+0x5000] ;  /* 0x00500000000e7984 */ /* 0x002e680000000a00 */
[----:B------:R-:W1:Y:S04]  /*1a40*/  LDS.64 R16, [R0+0x5400] ;  /* 0x0054000000107984 */ /* 0x000e680000000a00 */
[----:B------:R-:W1:Y:S01]  /*1a50*/  LDS.64 R6, [R0+0x5800] ;  /* 0x0058000000067984 */ /* 0x000e620000000a00 */
[C---:B---3--:R-:W-:Y:S01]  /*1a60*/  IMAD.WIDE.U32 R4, R20.reuse, UR7, R2 ;  /* 0x0000000714047c25 */ /* 0x048fe2000f8e0002 */
[----:B------:R-:W-:-:S03]  /*1a70*/  SHF.L.U32 R23, R20, 0x3, RZ ;  /* 0x0000000314177819 */ /* 0x000fc600000006ff */
[----:B------:R-:W-:Y:S01]  /*1a80*/  IMAD R3, R21, UR7, R5 ;  /* 0x0000000715037c24 */ /* 0x000fe2000f8e0205 */
[----:B----4-:R-:W-:Y:S02]  /*1a90*/  LEA R2, P0, R4, UR4, 0x3 ;  /* 0x0000000404027c11 */ /* 0x010fe4000f8018ff */
[----:B------:R-:W-:Y:S02]  /*1aa0*/  SHF.L.U64.HI R21, R20, 0x3, R21 ;  /* 0x0000000314157819 */ /* 0x000fe40000010215 */
[----:B------:R-:W-:Y:S02]  /*1ab0*/  LEA.HI.X R3, R4, UR5, R3, 0x3, P0 ;  /* 0x0000000504037c11 */ /* 0x000fe400080f1c03 */
[----:B------:R-:W-:-:S04]  /*1ac0*/  IADD3 R4, P0, PT, R23, R2, RZ ;  /* 0x0000000217047210 */ /* 0x000fc80007f1e0ff */
[----:B------:R-:W-:Y:S01]  /*1ad0*/  IADD3.X R5, PT, PT, R21, R3, RZ, P0, !PT ;  /* 0x0000000315057210 */ /* 0x000fe200007fe4ff */
[----:B--2---:R2:W-:Y:S01]  /*1ae0*/  STG.E.64 desc[UR10][R2.64], R18 ;  /* 0x0000001202007986 */ /* 0x0045e2000c101b0a */
[----:B------:R-:W-:-:S03]  /*1af0*/  IADD3 R8, P0, PT, R4, R23, RZ ;  /* 0x0000001704087210 */ /* 0x000fc60007f1e0ff */
[----:B------:R-:W3:Y:S01]  /*1b00*/  LDS.64 R2, [R0+0x5c00] ;  /* 0x005c000000027984 */ /* 0x000ee20000000a00 */
[----:B------:R-:W-:Y:S02]  /*1b10*/  IADD3.X R9, PT, PT, R5, R21, RZ, P0, !PT ;  /* 0x0000001505097210 */ /* 0x000fe400007fe4ff */
[----:B0-----:R-:W-:Y:S01]  /*1b20*/  IADD3 R10, P0, PT, R8, R23, RZ ;  /* 0x00000017080a7210 */ /* 0x001fe20007f1e0ff */
[----:B-----5:R-:W-:Y:S03]  /*1b30*/  STG.E.64 desc[UR10][R4.64], R24 ;  /* 0x0000001804007986 */ /* 0x020fe6000c101b0a */
[----:B------:R-:W-:Y:S01]  /*1b40*/  IADD3.X R11, PT, PT, R9, R21, RZ, P0, !PT ;  /* 0x00000015090b7210 */ /* 0x000fe200007fe4ff */
[----:B------:R-:W0:Y:S01]  /*1b50*/  LDS.64 R4, [R0+0x6000] ;  /* 0x0060000000047984 */ /* 0x000e220000000a00 */
[----:B------:R-:W-:-:S03]  /*1b60*/  IADD3 R28, P0, PT, R10, R23, RZ ;  /* 0x000000170a1c7210 */ /* 0x000fc60007f1e0ff */
[----:B------:R-:W-:Y:S01]  /*1b70*/  STG.E.64 desc[UR10][R8.64], R26 ;  /* 0x0000001a08007986 */ /* 0x000fe2000c101b0a */
[----:B------:R-:W-:Y:S02]  /*1b80*/  IADD3.X R29, PT, PT, R11, R21, RZ, P0, !PT ;  /* 0x000000150b1d7210 */ /* 0x000fe400007fe4ff */
[----:B--2---:R-:W-:Y:S01]  /*1b90*/  IADD3 R18, P0, PT, R28, R23, RZ ;  /* 0x000000171c127210 */ /* 0x004fe20007f1e0ff */
[----:B------:R-:W2:Y:S03]  /*1ba0*/  LDS.64 R8, [R0+0x6400] ;  /* 0x0064000000087984 */ /* 0x000ea60000000a00 */
[----:B------:R-:W-:Y:S01]  /*1bb0*/  IADD3.X R19, PT, PT, R29, R21, RZ, P0, !PT ;  /* 0x000000151d137210 */ /* 0x000fe200007fe4ff */
[----:B------:R4:W-:Y:S04]  /*1bc0*/  STG.E.64 desc[UR10][R10.64], R12 ;  /* 0x0000000c0a007986 */ /* 0x0009e8000c101b0a */
[----:B------:R-:W5:Y:S04]  /*1bd0*/  LDS.64 R12, [R0+0x6800] ;  /* 0x00680000000c7984 */ /* 0x000f680000000a00 */
[----:B-1----:R1:W-:Y:S04]  /*1be0*/  STG.E.64 desc[UR10][R28.64], R14 ;  /* 0x0000000e1c007986 */ /* 0x0023e8000c101b0a */
[----:B------:R-:W5:Y:S01]  /*1bf0*/  LDS.64 R24, [R0+0x6c00] ;  /* 0x006c000000187984 */ /* 0x000f620000000a00 */
[----:B----4-:R-:W-:-:S03]  /*1c00*/  IADD3 R10, P0, PT, R18, R23, RZ ;  /* 0x00000017120a7210 */ /* 0x010fc60007f1e0ff */
[----:B------:R4:W-:Y:S01]  /*1c10*/  STG.E.64 desc[UR10][R18.64], R16 ;  /* 0x0000001012007986 */ /* 0x0009e2000c101b0a */
[----:B------:R-:W-:-:S03]  /*1c20*/  IADD3.X R11, PT, PT, R19, R21, RZ, P0, !PT ;  /* 0x00000015130b7210 */ /* 0x000fc600007fe4ff */
[----:B------:R-:W5:Y:S01]  /*1c30*/  LDS.64 R26, [R0+0x7000] ;  /* 0x00700000001a7984 */ /* 0x000f620000000a00 */
[----:B-1----:R-:W-:-:S03]  /*1c40*/  IADD3 R28, P0, PT, R10, R23, RZ ;  /* 0x000000170a1c7210 */ /* 0x002fc60007f1e0ff */
[----:B------:R1:W-:Y:S01]  /*1c50*/  STG.E.64 desc[UR10][R10.64], R6 ;  /* 0x000000060a007986 */ /* 0x0003e2000c101b0a */
[----:B------:R-:W-:-:S03]  /*1c60*/  IADD3.X R29, PT, PT, R11, R21, RZ, P0, !PT ;  /* 0x000000150b1d7210 */ /* 0x000fc600007fe4ff */
[----:B------:R-:W5:Y:S01]  /*1c70*/  LDS.64 R14, [R0+0x7400] ;  /* 0x00740000000e7984 */ /* 0x000f620000000a00 */
[----:B----4-:R-:W-:-:S03]  /*1c80*/  IADD3 R18, P1, PT, R28, R23, RZ ;  /* 0x000000171c127210 */ /* 0x010fc60007f3e0ff */
[----:B------:R-:W4:Y:S01]  /*1c90*/  LDS.64 R6, [R0+0x7800] ;  /* 0x0078000000067984 */ /* 0x000f220000000a00 */
[----:B------:R-:W-:-:S03]  /*1ca0*/  IADD3.X R19, PT, PT, R29, R21, RZ, P1, !PT ;  /* 0x000000151d137210 */ /* 0x000fc60000ffe4ff */
[----:B------:R-:W4:Y:S01]  /*1cb0*/  LDS.64 R16, [R0+0x7c00] ;  /* 0x007c000000107984 */ /* 0x000f220000000a00 */
[----:B-1----:R-:W-:-:S03]  /*1cc0*/  IADD3 R10, P0, PT, R18, R23, RZ ;  /* 0x00000017120a7210 */ /* 0x002fc60007f1e0ff */
[----:B---3--:R1:W-:Y:S01]  /*1cd0*/  STG.E.64 desc[UR10][R28.64], R2 ;  /* 0x000000021c007986 */ /* 0x0083e2000c101b0a */
[----:B------:R-:W-:-:S03]  /*1ce0*/  IADD3.X R11, PT, PT, R19, R21, RZ, P0, !PT ;  /* 0x00000015130b7210 */ /* 0x000fc600007fe4ff */
[----:B0-----:R0:W-:Y:S04]  /*1cf0*/  STG.E.64 desc[UR10][R18.64], R4 ;  /* 0x0000000412007986 */ /* 0x0011e8000c101b0a */
[----:B--2---:R2:W-:Y:S01]  /*1d00*/  STG.E.64 desc[UR10][R10.64], R8 ;  /* 0x000000080a007986 */ /* 0x0045e2000c101b0a */
[----:B-1----:R-:W-:-:S04]  /*1d10*/  IADD3 R2, P1, PT, R10, R23, RZ ;  /* 0x000000170a027210 */ /* 0x002fc80007f3e0ff */
[----:B------:R-:W-:Y:S02]  /*1d20*/  IADD3 R28, P0, PT, R2, R23, RZ ;  /* 0x00000017021c7210 */ /* 0x000fe40007f1e0ff */
[----:B------:R-:W-:Y:S02]  /*1d30*/  IADD3.X R3, PT, PT, R11, R21, RZ, P1, !PT ;  /* 0x000000150b037210 */ /* 0x000fe40000ffe4ff */
[----:B0-----:R-:W-:Y:S02]  /*1d40*/  IADD3 R18, P1, PT, R28, R23, RZ ;  /* 0x000000171c127210 */ /* 0x001fe40007f3e0ff */
[----:B------:R-:W-:Y:S01]  /*1d50*/  IADD3.X R29, PT, PT, R3, R21, RZ, P0, !PT ;  /* 0x00000015031d7210 */ /* 0x000fe200007fe4ff */
[----:B-----5:R-:W-:Y:S01]  /*1d60*/  STG.E.64 desc[UR10][R2.64], R12 ;  /* 0x0000000c02007986 */ /* 0x020fe2000c101b0a */
[----:B--2---:R-:W-:Y:S02]  /*1d70*/  IADD3 R10, P0, PT, R18, R23, RZ ;  /* 0x00000017120a7210 */ /* 0x004fe40007f1e0ff */
[----:B------:R-:W-:Y:S01]  /*1d80*/  IADD3.X R19, PT, PT, R29, R21, RZ, P1, !PT ;  /* 0x000000151d137210 */ /* 0x000fe20000ffe4ff */
[----:B------:R-:W-:Y:S01]  /*1d90*/  STG.E.64 desc[UR10][R28.64], R24 ;  /* 0x000000181c007986 */ /* 0x000fe2000c101b0a */
[----:B------:R-:W-:-:S02]  /*1da0*/  IADD3 R22, P1, PT, R10, R23, RZ ;  /* 0x000000170a167210 */ /* 0x000fc40007f3e0ff */
[----:B------:R-:W-:Y:S01]  /*1db0*/  IADD3.X R11, PT, PT, R19, R21, RZ, P0, !PT ;  /* 0x00000015130b7210 */ /* 0x000fe200007fe4ff */
[----:B------:R-:W-:Y:S01]  /*1dc0*/  STG.E.64 desc[UR10][R18.64], R26 ;  /* 0x0000001a12007986 */ /* 0x000fe2000c101b0a */
[----:B------:R-:W-:Y:S02]  /*1dd0*/  IADD3 R20, P0, PT, R22, R23, RZ ;  /* 0x0000001716147210 */ /* 0x000fe40007f1e0ff */
[-C--:B------:R-:W-:Y:S01]  /*1de0*/  IADD3.X R23, PT, PT, R11, R21.reuse, RZ, P1, !PT ;  /* 0x000000150b177210 */ /* 0x080fe20000ffe4ff */
[----:B------:R-:W-:Y:S03]  /*1df0*/  STG.E.64 desc[UR10][R10.64], R14 ;  /* 0x0000000e0a007986 */ /* 0x000fe6000c101b0a */
[----:B------:R-:W-:Y:S01]  /*1e00*/  IADD3.X R21, PT, PT, R23, R21, RZ, P0, !PT ;  /* 0x0000001517157210 */ /* 0x000fe200007fe4ff */
[----:B----4-:R-:W-:Y:S04]  /*1e10*/  STG.E.64 desc[UR10][R22.64], R6 ;  /* 0x0000000616007986 */ /* 0x010fe8000c101b0a */
[----:B------:R-:W-:Y:S01]  /*1e20*/  STG.E.64 desc[UR10][R20.64], R16 ;  /* 0x0000001014007986 */ /* 0x000fe2000c101b0a */
[----:B------:R-:W-:Y:S05]  /*1e30*/  EXIT ;  /* 0x000000000000794d */ /* 0x000fea0003800000 */
.L_x_10:
        /* <DEDUP_REMOVED lines=12> */
.L_x_13:


//--------------------- .text._Z42transpose_and_cast_uint8_t_to_padded_floatPhPfiii --------------------------
	.section	.text._Z42transpose_and_cast_uint8_t_to_padded_floatPhPfiii,"ax",@progbits
	.align	128
        .global         _Z42transpose_and_cast_uint8_t_to_padded_floatPhPfiii
        .type           _Z42transpose_and_cast_uint8_t_to_padded_floatPhPfiii,@function
        .size           _Z42transpose_and_cast_uint8_t_to_padded_floatPhPfiii,(.L_x_14 - _Z42transpose_and_cast_uint8_t_to_padded_floatPhPfiii)
        .other          _Z42transpose_and_cast_uint8_t_to_padded_floatPhPfiii,@"STO_CUDA_ENTRY STV_DEFAULT"
_Z42transpose_and_cast_uint8_t_to_padded_floatPhPfiii:
.text._Z42transpose_and_cast_uint8_t_to_padded_floatPhPfiii:
[----:B------:R-:W-:Y:S01]  /*0000*/  LDC R1, c[0x0][0x37c] ;  /* 0x0000df00ff017b82 */ /* 0x000fe20000000800 */
[----:B------:R-:W0:Y:S07]  /*0010*/  S2R R2, SR_TID.Y ;  /* 0x0000000000027919 */ /* 0x000e2e0000002200 */
[----:B------:R-:W1:Y:S01]  /*0020*/  LDC R0, c[0x0][0x360] ;  /* 0x0000d800ff007b82 */ /* 0x000e620000000800 */
[----:B------:R-:W2:Y:S01]  /*0030*/  LDCU.64 UR6, c[0x0][0x390] ;  /* 0x00007200ff0677ac */ /* 0x000ea20008000a00 */
[----:B------:R-:W1:Y:S06]  /*0040*/  S2R R3, SR_TID.X ;  /* 0x0000000000037919 */ /* 0x000e6c0000002100 */
[----:B------:R-:W0:Y:S08]  /*0050*/  S2UR UR5, SR_CTAID.Y ;  /* 0x00000000000579c3 */ /* 0x000e300000002600 */
[----:B------:R-:W0:Y:S08]  /*0060*/  LDC R7, c[0x0][0x364] ;  /* 0x0000d900ff077b82 */ /* 0x000e300000000800 */
[----:B------:R-:W1:Y:S01]  /*0070*/  S2UR UR4, SR_CTAID.X ;  /* 0x00000000000479c3 */ /* 0x000e620000002500 */
[----:B0-----:R-:W-:-:S05]  /*0080*/  IMAD R7, R7, UR5, R2 ;  /* 0x0000000507077c24 */ /* 0x001fca000f8e0202 */
[----:B--2---:R-:W-:Y:S01]  /*0090*/  ISETP.GE.AND P0, PT, R7, UR6, PT ;  /* 0x0000000607007c0c */ /* 0x004fe2000bf06270 */
[----:B-1----:R-:W-:-:S05]  /*00a0*/  IMAD R0, R0, UR4, R3 ;  /* 0x0000000400007c24 */ /* 0x002fca000f8e0203 */
[----:B------:R-:W-:-:S13]  /*00b0*/  ISETP.GE.OR P0, PT, R0, UR7, P0 ;  /* 0x0000000700007c0c */ /* 0x000fda0008706670 */
[----:B------:R-:W-:Y:S05]  /*00c0*/  @P0 EXIT ;  /* 0x000000000000094d */ /* 0x000fea0003800000 */
[----:B------:R-:W0:Y:S01]  /*00d0*/  LDCU.64 UR8, c[0x0][0x380] ;  /* 0x00007000ff0877ac */ /* 0x000e220008000a00 */
[----:B------:R-:W-:Y:S01]  /*00e0*/  IMAD R2, R0, UR6, R7 ;  /* 0x0000000600027c24 */ /* 0x000fe2000f8e0207 */
[----:B------:R-:W1:Y:S01]  /*00f0*/  LDCU.64 UR4, c[0x0][0x358] ;  /* 0x00006b00ff0477ac */ /* 0x000e620008000a00 */
[----:B------:R-:W2:Y:S03]  /*0100*/  LDCU UR7, c[0x0][0x398] ;  /* 0x00007300ff0777ac */ /* 0x000ea60008000800 */
[----:B0-----:R-:W-:-:S04]  /*0110*/  IADD3 R4, P0, PT, R2, UR8, RZ ;  /* 0x0000000802047c10 */ /* 0x001fc8000ff1e0ff */
[----:B------:R-:W-:Y:S02]  /*0120*/  LEA.HI.X.SX32 R5, R2, UR9, 0x1, P0 ;  /* 0x0000000902057c11 */ /* 0x000fe400080f0eff */
[----:B------:R-:W0:Y:S03]  /*0130*/  LDC.64 R2, c[0x0][0x388] ;  /* 0x0000e200ff027b82 */ /* 0x000e260000000a00 */
[----:B-1----:R-:W3:Y:S01]  /*0140*/  LDG.E.U8 R4, desc[UR4][R4.64] ;  /* 0x0000000404047981 */ /* 0x002ee2000c1e1100 */
[----:B--2---:R-:W-:-:S04]  /*0150*/  IMAD R7, R7, UR7, R0 ;  /* 0x0000000707077c24 */ /* 0x004fc8000f8e0200 */
[----:B0-----:R-:W-:Y:S01]  /*0160*/  IMAD.WIDE R2, R7, 0x4, R2 ;  /* 0x0000000407027825 */ /* 0x001fe200078e0202 */
[----:B---3--:R-:W-:-:S05]  /*0170*/  I2FP.F32.U32 R7, R4 ;  /* 0x0000000400077245 */ /* 0x008fca0000201000 */
[----:B------:R-:W-:Y:S01]  /*0180*/  STG.E desc[UR4][R2.64], R7 ;  /* 0x0000000702007986 */ /* 0x000fe2000c101904 */
[----:B------:R-:W-:Y:S05]  /*0190*/  EXIT ;  /* 0x000000000000794d */ /* 0x000fea0003800000 */
.L_x_11:
        /* <DEDUP_REMOVED lines=14> */
.L_x_14:


//--------------------- .nv.shared._Z20reassemble_fragmentsP6float2S0_iliiil --------------------------
	.section	.nv.shared._Z20reassemble_fragmentsP6float2S0_iliiil,"aw",@nobits
	.sectionflags	@""
	.align	16
	.zero		1024


//--------------------- .nv.shared.reserved.0     --------------------------
	.section	.nv.shared.reserved.0,"aw",@nobits
	.weak		__nv_reservedSMEM_offset_0_alias
	.size		__nv_reservedSMEM_offset_0_alias, 0, 64
	.other		__nv_reservedSMEM_offset_0_alias,@"STO_CUDA_RESERVED_SHARED STV_DEFAULT"
__nv_reservedSMEM_offset_0_alias:
	.zero		0
	.zero		64


//--------------------- .nv.shared._Z20rotate_spectrum_smemP6float2S0_lflff --------------------------
	.section	.nv.shared._Z20rotate_spectrum_smemP6float2S0_lflff,"aw",@nobits
	.sectionflags	@""
	.align	16
	.zero		1024


//--------------------- .nv.shared._Z42transpose_and_cast_uint8_t_to_padded_floatPhPfiii --------------------------
	.section	.nv.shared._Z42transpose_and_cast_uint8_t_to_padded_floatPhPfiii,"aw",@nobits
	.sectionflags	@""
	.align	16
	.zero		1024


//--------------------- .nv.constant0._Z20reassemble_fragmentsP6float2S0_iliiil --------------------------
	.section	.nv.constant0._Z20reassemble_fragmentsP6float2S0_iliiil,"a",@progbits
	.sectionflags	@""
	.align	4
.nv.constant0._Z20reassemble_fragmentsP6float2S0_iliiil:
	.zero		952


//--------------------- .nv.constant0._Z20rotate_spectrum_smemP6float2S0_lflff --------------------------
	.section	.nv.constant0._Z20rotate_spectrum_smemP6float2S0_lflff,"a",@progbits
	.sectionflags	@""
	.align	4
.nv.constant0._Z20rotate_spectrum_smemP6float2S0_lflff:
	.zero		944


//--------------------- .nv.constant0._Z42transpose_and_cast_uint8_t_to_padded_floatPhPfiii --------------------------
	.section	.nv.constant0._Z42transpose_and_cast_uint8_t_to_padded_floatPhPfiii,"a",@progbits
	.sectionflags	@""
	.align	4
.nv.constant0._Z42transpose_and_cast_uint8_t_to_padded_floatPhPfiii:
	.zero		924


//--------------------- SYMBOLS --------------------------

	.type		.nv.reservedSmem.offset0,@object
	.size		.nv.reservedSmem.offset0,0x4
	.type		.nv.reservedSmem.cap,@object
	.size		.nv.reservedSmem.cap,0x4
